//
// Generated by NVIDIA NVVM Compiler
//
// Compiler Build ID: CL-36424714
// Cuda compilation tools, release 13.0, V13.0.88
// Based on NVVM 20.0.0
//

.version 9.0
.target sm_100
.address_size 64

	// .globl	_ZN8pygpukit3ops2nn20lstm_cell_f32_kernelEPKfS3_S3_S3_PfS4_ii

.visible .entry _ZN8pygpukit3ops2nn20lstm_cell_f32_kernelEPKfS3_S3_S3_PfS4_ii(
	.param .u64 .ptr .align 1 _ZN8pygpukit3ops2nn20lstm_cell_f32_kernelEPKfS3_S3_S3_PfS4_ii_param_0,
	.param .u64 .ptr .align 1 _ZN8pygpukit3ops2nn20lstm_cell_f32_kernelEPKfS3_S3_S3_PfS4_ii_param_1,
	.param .u64 .ptr .align 1 _ZN8pygpukit3ops2nn20lstm_cell_f32_kernelEPKfS3_S3_S3_PfS4_ii_param_2,
	.param .u64 .ptr .align 1 _ZN8pygpukit3ops2nn20lstm_cell_f32_kernelEPKfS3_S3_S3_PfS4_ii_param_3,
	.param .u64 .ptr .align 1 _ZN8pygpukit3ops2nn20lstm_cell_f32_kernelEPKfS3_S3_S3_PfS4_ii_param_4,
	.param .u64 .ptr .align 1 _ZN8pygpukit3ops2nn20lstm_cell_f32_kernelEPKfS3_S3_S3_PfS4_ii_param_5,
	.param .u32 _ZN8pygpukit3ops2nn20lstm_cell_f32_kernelEPKfS3_S3_S3_PfS4_ii_param_6,
	.param .u32 _ZN8pygpukit3ops2nn20lstm_cell_f32_kernelEPKfS3_S3_S3_PfS4_ii_param_7
)
{
	.reg .pred 	%p<15>;
	.reg .b32 	%r<61>;
	.reg .b32 	%f<187>;
	.reg .b64 	%rd<65>;

	ld.param.u64 	%rd6, [_ZN8pygpukit3ops2nn20lstm_cell_f32_kernelEPKfS3_S3_S3_PfS4_ii_param_0];
	ld.param.u64 	%rd10, [_ZN8pygpukit3ops2nn20lstm_cell_f32_kernelEPKfS3_S3_S3_PfS4_ii_param_1];
	ld.param.u64 	%rd11, [_ZN8pygpukit3ops2nn20lstm_cell_f32_kernelEPKfS3_S3_S3_PfS4_ii_param_3];
	ld.param.u64 	%rd8, [_ZN8pygpukit3ops2nn20lstm_cell_f32_kernelEPKfS3_S3_S3_PfS4_ii_param_4];
	ld.param.u32 	%r25, [_ZN8pygpukit3ops2nn20lstm_cell_f32_kernelEPKfS3_S3_S3_PfS4_ii_param_6];
	ld.param.u32 	%r24, [_ZN8pygpukit3ops2nn20lstm_cell_f32_kernelEPKfS3_S3_S3_PfS4_ii_param_7];
	cvta.to.global.u64 	%rd1, %rd11;
	cvta.to.global.u64 	%rd2, %rd10;
	mov.u32 	%r1, %ctaid.y;
	mov.u32 	%r26, %ctaid.x;
	mov.u32 	%r27, %ntid.x;
	mov.u32 	%r28, %tid.x;
	mad.lo.s32 	%r2, %r26, %r27, %r28;
	setp.ge.s32 	%p1, %r1, %r25;
	setp.ge.s32 	%p2, %r2, %r24;
	or.pred  	%p3, %p1, %p2;
	@%p3 bra 	$L__BB0_11;
	cvta.to.global.u64 	%rd12, %rd6;
	mul.lo.s32 	%r29, %r1, %r24;
	shl.b32 	%r30, %r29, 2;
	add.s32 	%r31, %r30, %r2;
	mul.wide.s32 	%rd13, %r31, 4;
	add.s64 	%rd14, %rd12, %rd13;
	ld.global.nc.f32 	%f183, [%rd14];
	mul.wide.s32 	%rd15, %r24, 4;
	add.s64 	%rd16, %rd14, %rd15;
	ld.global.nc.f32 	%f184, [%rd16];
	add.s64 	%rd17, %rd16, %rd15;
	ld.global.nc.f32 	%f185, [%rd17];
	add.s64 	%rd18, %rd17, %rd15;
	ld.global.nc.f32 	%f186, [%rd18];
	setp.lt.s32 	%p4, %r24, 1;
	@%p4 bra 	$L__BB0_10;
	add.s32 	%r33, %r24, %r2;
	add.s32 	%r34, %r33, %r24;
	mul.lo.s32 	%r3, %r24, %r1;
	mul.lo.s32 	%r4, %r24, %r2;
	mul.lo.s32 	%r5, %r33, %r24;
	mul.lo.s32 	%r6, %r34, %r24;
	add.s32 	%r35, %r34, %r24;
	mul.lo.s32 	%r7, %r35, %r24;
	and.b32  	%r8, %r24, 3;
	setp.lt.u32 	%p5, %r24, 4;
	mov.b32 	%r60, 0;
	@%p5 bra 	$L__BB0_5;
	and.b32  	%r60, %r24, 2147483644;
	neg.s32 	%r58, %r60;
	mul.wide.u32 	%rd19, %r3, 4;
	add.s64 	%rd20, %rd19, %rd2;
	add.s64 	%rd64, %rd20, 8;
	add.s64 	%rd22, %rd1, 8;
	mov.u32 	%r54, %r6;
	mov.u32 	%r55, %r7;
	mov.u32 	%r56, %r5;
	mov.u32 	%r57, %r4;
$L__BB0_4:
	.pragma "nounroll";
	mul.wide.s32 	%rd21, %r57, 4;
	add.s64 	%rd23, %rd22, %rd21;
	mul.wide.s32 	%rd24, %r56, 4;
	add.s64 	%rd25, %rd22, %rd24;
	mul.wide.s32 	%rd26, %r55, 4;
	add.s64 	%rd27, %rd22, %rd26;
	mul.wide.s32 	%rd28, %r54, 4;
	add.s64 	%rd29, %rd22, %rd28;
	ld.global.nc.f32 	%f42, [%rd64+-8];
	ld.global.nc.f32 	%f43, [%rd23+-8];
	fma.rn.f32 	%f44, %f42, %f43, %f183;
	ld.global.nc.f32 	%f45, [%rd25+-8];
	fma.rn.f32 	%f46, %f42, %f45, %f184;
	ld.global.nc.f32 	%f47, [%rd29+-8];
	fma.rn.f32 	%f48, %f42, %f47, %f185;
	ld.global.nc.f32 	%f49, [%rd27+-8];
	fma.rn.f32 	%f50, %f42, %f49, %f186;
	ld.global.nc.f32 	%f51, [%rd64+-4];
	ld.global.nc.f32 	%f52, [%rd23+-4];
	fma.rn.f32 	%f53, %f51, %f52, %f44;
	ld.global.nc.f32 	%f54, [%rd25+-4];
	fma.rn.f32 	%f55, %f51, %f54, %f46;
	ld.global.nc.f32 	%f56, [%rd29+-4];
	fma.rn.f32 	%f57, %f51, %f56, %f48;
	ld.global.nc.f32 	%f58, [%rd27+-4];
	fma.rn.f32 	%f59, %f51, %f58, %f50;
	ld.global.nc.f32 	%f60, [%rd64];
	ld.global.nc.f32 	%f61, [%rd23];
	fma.rn.f32 	%f62, %f60, %f61, %f53;
	ld.global.nc.f32 	%f63, [%rd25];
	fma.rn.f32 	%f64, %f60, %f63, %f55;
	ld.global.nc.f32 	%f65, [%rd29];
	fma.rn.f32 	%f66, %f60, %f65, %f57;
	ld.global.nc.f32 	%f67, [%rd27];
	fma.rn.f32 	%f68, %f60, %f67, %f59;
	ld.global.nc.f32 	%f69, [%rd64+4];
	ld.global.nc.f32 	%f70, [%rd23+4];
	fma.rn.f32 	%f183, %f69, %f70, %f62;
	ld.global.nc.f32 	%f71, [%rd25+4];
	fma.rn.f32 	%f184, %f69, %f71, %f64;
	ld.global.nc.f32 	%f72, [%rd29+4];
	fma.rn.f32 	%f185, %f69, %f72, %f66;
	ld.global.nc.f32 	%f73, [%rd27+4];
	fma.rn.f32 	%f186, %f69, %f73, %f68;
	add.s32 	%r58, %r58, 4;
	add.s64 	%rd64, %rd64, 16;
	add.s32 	%r57, %r57, 4;
	add.s32 	%r56, %r56, 4;
	add.s32 	%r55, %r55, 4;
	add.s32 	%r54, %r54, 4;
	setp.ne.s32 	%p6, %r58, 0;
	@%p6 bra 	$L__BB0_4;
$L__BB0_5:
	setp.eq.s32 	%p7, %r8, 0;
	@%p7 bra 	$L__BB0_10;
	setp.eq.s32 	%p8, %r8, 1;
	@%p8 bra 	$L__BB0_8;
	add.s32 	%r36, %r60, %r3;
	mul.wide.u32 	%rd30, %r36, 4;
	add.s64 	%rd31, %rd2, %rd30;
	ld.global.nc.f32 	%f75, [%rd31];
	add.s32 	%r37, %r60, %r4;
	mul.wide.s32 	%rd32, %r37, 4;
	add.s64 	%rd33, %rd1, %rd32;
	ld.global.nc.f32 	%f76, [%rd33];
	fma.rn.f32 	%f77, %f75, %f76, %f183;
	add.s32 	%r38, %r60, %r5;
	mul.wide.s32 	%rd34, %r38, 4;
	add.s64 	%rd35, %rd1, %rd34;
	ld.global.nc.f32 	%f78, [%rd35];
	fma.rn.f32 	%f79, %f75, %f78, %f184;
	add.s32 	%r39, %r60, %r6;
	mul.wide.s32 	%rd36, %r39, 4;
	add.s64 	%rd37, %rd1, %rd36;
	ld.global.nc.f32 	%f80, [%rd37];
	fma.rn.f32 	%f81, %f75, %f80, %f185;
	add.s32 	%r40, %r60, %r7;
	mul.wide.s32 	%rd38, %r40, 4;
	add.s64 	%rd39, %rd1, %rd38;
	ld.global.nc.f32 	%f82, [%rd39];
	fma.rn.f32 	%f83, %f75, %f82, %f186;
	cvt.u64.u32 	%rd40, %r3;
	cvt.u64.u32 	%rd41, %r60;
	add.s64 	%rd42, %rd41, %rd40;
	shl.b64 	%rd43, %rd42, 2;
	add.s64 	%rd44, %rd2, %rd43;
	ld.global.nc.f32 	%f84, [%rd44+4];
	ld.global.nc.f32 	%f85, [%rd33+4];
	fma.rn.f32 	%f183, %f84, %f85, %f77;
	ld.global.nc.f32 	%f86, [%rd35+4];
	fma.rn.f32 	%f184, %f84, %f86, %f79;
	ld.global.nc.f32 	%f87, [%rd37+4];
	fma.rn.f32 	%f185, %f84, %f87, %f81;
	ld.global.nc.f32 	%f88, [%rd39+4];
	fma.rn.f32 	%f186, %f84, %f88, %f83;
	add.s32 	%r60, %r60, 2;
$L__BB0_8:
	and.b32  	%r41, %r24, 1;
	setp.eq.b32 	%p9, %r41, 1;
	not.pred 	%p10, %p9;
	@%p10 bra 	$L__BB0_10;
	add.s32 	%r42, %r60, %r3;
	mul.wide.u32 	%rd45, %r42, 4;
	add.s64 	%rd46, %rd2, %rd45;
	ld.global.nc.f32 	%f89, [%rd46];
	add.s32 	%r43, %r60, %r4;
	mul.wide.s32 	%rd47, %r43, 4;
	add.s64 	%rd48, %rd1, %rd47;
	ld.global.nc.f32 	%f90, [%rd48];
	fma.rn.f32 	%f183, %f89, %f90, %f183;
	add.s32 	%r44, %r60, %r5;
	mul.wide.s32 	%rd49, %r44, 4;
	add.s64 	%rd50, %rd1, %rd49;
	ld.global.nc.f32 	%f91, [%rd50];
	fma.rn.f32 	%f184, %f89, %f91, %f184;
	add.s32 	%r45, %r60, %r6;
	mul.wide.s32 	%rd51, %r45, 4;
	add.s64 	%rd52, %rd1, %rd51;
	ld.global.nc.f32 	%f92, [%rd52];
	fma.rn.f32 	%f185, %f89, %f92, %f185;
	add.s32 	%r46, %r60, %r7;
	mul.wide.s32 	%rd53, %r46, 4;
	add.s64 	%rd54, %rd1, %rd53;
	ld.global.nc.f32 	%f93, [%rd54];
	fma.rn.f32 	%f186, %f89, %f93, %f186;
$L__BB0_10:
	ld.param.u64 	%rd63, [_ZN8pygpukit3ops2nn20lstm_cell_f32_kernelEPKfS3_S3_S3_PfS4_ii_param_5];
	ld.param.u64 	%rd62, [_ZN8pygpukit3ops2nn20lstm_cell_f32_kernelEPKfS3_S3_S3_PfS4_ii_param_2];
	fma.rn.f32 	%f94, %f183, 0fBBBB989D, 0f3F000000;
	cvt.sat.f32.f32 	%f95, %f94;
	mov.f32 	%f96, 0f4B400001;
	mov.f32 	%f97, 0f437C0000;
	fma.rm.f32 	%f98, %f95, %f97, %f96;
	add.f32 	%f99, %f98, 0fCB40007F;
	neg.f32 	%f100, %f99;
	fma.rn.f32 	%f101, %f183, 0fBFB8AA3B, %f100;
	fma.rn.f32 	%f102, %f183, 0fB2A57060, %f101;
	mov.b32 	%r47, %f98;
	shl.b32 	%r48, %r47, 23;
	mov.b32 	%f103, %r48;
	ex2.approx.ftz.f32 	%f104, %f102;
	fma.rn.f32 	%f105, %f104, %f103, 0f3F800000;
	rcp.rn.f32 	%f106, %f105;
	fma.rn.f32 	%f107, %f184, 0fBBBB989D, 0f3F000000;
	cvt.sat.f32.f32 	%f108, %f107;
	fma.rm.f32 	%f109, %f108, %f97, %f96;
	add.f32 	%f110, %f109, 0fCB40007F;
	neg.f32 	%f111, %f110;
	fma.rn.f32 	%f112, %f184, 0fBFB8AA3B, %f111;
	fma.rn.f32 	%f113, %f184, 0fB2A57060, %f112;
	mov.b32 	%r49, %f109;
	shl.b32 	%r50, %r49, 23;
	mov.b32 	%f114, %r50;
	ex2.approx.ftz.f32 	%f115, %f113;
	fma.rn.f32 	%f116, %f115, %f114, 0f3F800000;
	rcp.rn.f32 	%f117, %f116;
	abs.f32 	%f118, %f185;
	mul.f32 	%f119, %f118, 0f4038AA3B;
	ex2.approx.ftz.f32 	%f120, %f119;
	add.f32 	%f121, %f120, 0f3F800000;
	rcp.approx.ftz.f32 	%f122, %f121;
	fma.rn.f32 	%f123, %f122, 0fC0000000, 0f3F800000;
	setp.ge.f32 	%p11, %f118, 0f41102CB4;
	selp.f32 	%f124, 0f3F800000, %f123, %p11;
	copysign.f32 	%f125, %f185, %f124;
	mul.f32 	%f126, %f185, %f185;
	fma.rn.f32 	%f127, %f126, 0f3C80F082, 0fBD563CAE;
	fma.rn.f32 	%f128, %f127, %f126, 0f3E085941;
	fma.rn.f32 	%f129, %f128, %f126, 0fBEAAA9ED;
	fma.rn.f32 	%f130, %f129, %f126, 0f00000000;
	fma.rn.f32 	%f131, %f130, %f185, %f185;
	setp.ge.f32 	%p12, %f118, 0f3F19999A;
	selp.f32 	%f132, %f125, %f131, %p12;
	fma.rn.f32 	%f133, %f186, 0fBBBB989D, 0f3F000000;
	cvt.sat.f32.f32 	%f134, %f133;
	fma.rm.f32 	%f135, %f134, %f97, %f96;
	add.f32 	%f136, %f135, 0fCB40007F;
	neg.f32 	%f137, %f136;
	fma.rn.f32 	%f138, %f186, 0fBFB8AA3B, %f137;
	fma.rn.f32 	%f139, %f186, 0fB2A57060, %f138;
	mov.b32 	%r51, %f135;
	shl.b32 	%r52, %r51, 23;
	mov.b32 	%f140, %r52;
	ex2.approx.ftz.f32 	%f141, %f139;
	fma.rn.f32 	%f142, %f141, %f140, 0f3F800000;
	rcp.rn.f32 	%f143, %f142;
	mad.lo.s32 	%r53, %r24, %r1, %r2;
	cvta.to.global.u64 	%rd55, %rd62;
	mul.wide.s32 	%rd56, %r53, 4;
	add.s64 	%rd57, %rd55, %rd56;
	ld.global.nc.f32 	%f144, [%rd57];
	mul.f32 	%f145, %f106, %f132;
	fma.rn.f32 	%f146, %f117, %f144, %f145;
	abs.f32 	%f147, %f146;
	mul.f32 	%f148, %f147, 0f4038AA3B;
	ex2.approx.ftz.f32 	%f149, %f148;
	add.f32 	%f150, %f149, 0f3F800000;
	rcp.approx.ftz.f32 	%f151, %f150;
	fma.rn.f32 	%f152, %f151, 0fC0000000, 0f3F800000;
	setp.ge.f32 	%p13, %f147, 0f41102CB4;
	selp.f32 	%f153, 0f3F800000, %f152, %p13;
	copysign.f32 	%f154, %f146, %f153;
	mul.f32 	%f155, %f146, %f146;
	fma.rn.f32 	%f156, %f155, 0f3C80F082, 0fBD563CAE;
	fma.rn.f32 	%f157, %f156, %f155, 0f3E085941;
	fma.rn.f32 	%f158, %f157, %f155, 0fBEAAA9ED;
	fma.rn.f32 	%f159, %f158, %f155, 0f00000000;
	fma.rn.f32 	%f160, %f159, %f146, %f146;
	setp.ge.f32 	%p14, %f147, 0f3F19999A;
	selp.f32 	%f161, %f154, %f160, %p14;
	mul.f32 	%f162, %f143, %f161;
	cvta.to.global.u64 	%rd58, %rd63;
	add.s64 	%rd59, %rd58, %rd56;
	st.global.f32 	[%rd59], %f146;
	cvta.to.global.u64 	%rd60, %rd8;
	add.s64 	%rd61, %rd60, %rd56;
	st.global.f32 	[%rd61], %f162;
$L__BB0_11:
	ret;

}
	// .globl	_ZN8pygpukit3ops2nn32lstm_precompute_gates_f32_kernelEPKfS3_S3_S3_Pfiiii
.visible .entry _ZN8pygpukit3ops2nn32lstm_precompute_gates_f32_kernelEPKfS3_S3_S3_Pfiiii(
	.param .u64 .ptr .align 1 _ZN8pygpukit3ops2nn32lstm_precompute_gates_f32_kernelEPKfS3_S3_S3_Pfiiii_param_0,
	.param .u64 .ptr .align 1 _ZN8pygpukit3ops2nn32lstm_precompute_gates_f32_kernelEPKfS3_S3_S3_Pfiiii_param_1,
	.param .u64 .ptr .align 1 _ZN8pygpukit3ops2nn32lstm_precompute_gates_f32_kernelEPKfS3_S3_S3_Pfiiii_param_2,
	.param .u64 .ptr .align 1 _ZN8pygpukit3ops2nn32lstm_precompute_gates_f32_kernelEPKfS3_S3_S3_Pfiiii_param_3,
	.param .u64 .ptr .align 1 _ZN8pygpukit3ops2nn32lstm_precompute_gates_f32_kernelEPKfS3_S3_S3_Pfiiii_param_4,
	.param .u32 _ZN8pygpukit3ops2nn32lstm_precompute_gates_f32_kernelEPKfS3_S3_S3_Pfiiii_param_5,
	.param .u32 _ZN8pygpukit3ops2nn32lstm_precompute_gates_f32_kernelEPKfS3_S3_S3_Pfiiii_param_6,
	.param .u32 _ZN8pygpukit3ops2nn32lstm_precompute_gates_f32_kernelEPKfS3_S3_S3_Pfiiii_param_7,
	.param .u32 _ZN8pygpukit3ops2nn32lstm_precompute_gates_f32_kernelEPKfS3_S3_S3_Pfiiii_param_8
)
{
	.reg .pred 	%p<15>;
	.reg .b32 	%r<39>;
	.reg .b32 	%f<72>;
	.reg .b64 	%rd<53>;

	ld.param.u64 	%rd14, [_ZN8pygpukit3ops2nn32lstm_precompute_gates_f32_kernelEPKfS3_S3_S3_Pfiiii_param_0];
	ld.param.u64 	%rd15, [_ZN8pygpukit3ops2nn32lstm_precompute_gates_f32_kernelEPKfS3_S3_S3_Pfiiii_param_1];
	ld.param.u64 	%rd11, [_ZN8pygpukit3ops2nn32lstm_precompute_gates_f32_kernelEPKfS3_S3_S3_Pfiiii_param_2];
	ld.param.u64 	%rd12, [_ZN8pygpukit3ops2nn32lstm_precompute_gates_f32_kernelEPKfS3_S3_S3_Pfiiii_param_3];
	ld.param.u64 	%rd13, [_ZN8pygpukit3ops2nn32lstm_precompute_gates_f32_kernelEPKfS3_S3_S3_Pfiiii_param_4];
	ld.param.u32 	%r19, [_ZN8pygpukit3ops2nn32lstm_precompute_gates_f32_kernelEPKfS3_S3_S3_Pfiiii_param_5];
	ld.param.u32 	%r16, [_ZN8pygpukit3ops2nn32lstm_precompute_gates_f32_kernelEPKfS3_S3_S3_Pfiiii_param_6];
	ld.param.u32 	%r17, [_ZN8pygpukit3ops2nn32lstm_precompute_gates_f32_kernelEPKfS3_S3_S3_Pfiiii_param_7];
	ld.param.u32 	%r20, [_ZN8pygpukit3ops2nn32lstm_precompute_gates_f32_kernelEPKfS3_S3_S3_Pfiiii_param_8];
	cvta.to.global.u64 	%rd1, %rd14;
	cvta.to.global.u64 	%rd2, %rd15;
	mov.u32 	%r1, %ctaid.z;
	mov.u32 	%r2, %ctaid.y;
	mov.u32 	%r21, %ctaid.x;
	mov.u32 	%r22, %ntid.x;
	mov.u32 	%r23, %tid.x;
	mad.lo.s32 	%r24, %r21, %r22, %r23;
	setp.ge.s32 	%p1, %r1, %r19;
	setp.ge.s32 	%p2, %r2, %r16;
	or.pred  	%p3, %p1, %p2;
	shl.b32 	%r25, %r20, 2;
	setp.ge.s32 	%p4, %r24, %r25;
	or.pred  	%p5, %p3, %p4;
	@%p5 bra 	$L__BB1_14;
	mul.lo.s32 	%r4, %r16, %r1;
	mul.lo.s32 	%r26, %r4, %r17;
	cvt.s64.s32 	%rd16, %r26;
	mul.lo.s32 	%r27, %r17, %r2;
	cvt.s64.s32 	%rd17, %r27;
	add.s64 	%rd3, %rd16, %rd17;
	mul.lo.s32 	%r28, %r17, %r24;
	cvt.s64.s32 	%rd4, %r28;
	setp.lt.s32 	%p6, %r17, 1;
	mov.f32 	%f71, 0f00000000;
	@%p6 bra 	$L__BB1_13;
	and.b32  	%r5, %r17, 7;
	setp.lt.u32 	%p7, %r17, 8;
	mov.f32 	%f71, 0f00000000;
	mov.b32 	%r37, 0;
	@%p7 bra 	$L__BB1_5;
	and.b32  	%r37, %r17, 2147483640;
	neg.s32 	%r35, %r37;
	shl.b64 	%rd18, %rd4, 2;
	add.s64 	%rd19, %rd18, %rd2;
	add.s64 	%rd52, %rd19, 16;
	shl.b64 	%rd20, %rd3, 2;
	add.s64 	%rd21, %rd20, %rd1;
	add.s64 	%rd51, %rd21, 16;
	mov.f32 	%f71, 0f00000000;
$L__BB1_4:
	.pragma "nounroll";
	ld.global.nc.f32 	%f17, [%rd52+-16];
	ld.global.nc.f32 	%f18, [%rd51+-16];
	fma.rn.f32 	%f19, %f17, %f18, %f71;
	ld.global.nc.f32 	%f20, [%rd52+-12];
	ld.global.nc.f32 	%f21, [%rd51+-12];
	fma.rn.f32 	%f22, %f20, %f21, %f19;
	ld.global.nc.f32 	%f23, [%rd52+-8];
	ld.global.nc.f32 	%f24, [%rd51+-8];
	fma.rn.f32 	%f25, %f23, %f24, %f22;
	ld.global.nc.f32 	%f26, [%rd52+-4];
	ld.global.nc.f32 	%f27, [%rd51+-4];
	fma.rn.f32 	%f28, %f26, %f27, %f25;
	ld.global.nc.f32 	%f29, [%rd52];
	ld.global.nc.f32 	%f30, [%rd51];
	fma.rn.f32 	%f31, %f29, %f30, %f28;
	ld.global.nc.f32 	%f32, [%rd52+4];
	ld.global.nc.f32 	%f33, [%rd51+4];
	fma.rn.f32 	%f34, %f32, %f33, %f31;
	ld.global.nc.f32 	%f35, [%rd52+8];
	ld.global.nc.f32 	%f36, [%rd51+8];
	fma.rn.f32 	%f37, %f35, %f36, %f34;
	ld.global.nc.f32 	%f38, [%rd52+12];
	ld.global.nc.f32 	%f39, [%rd51+12];
	fma.rn.f32 	%f71, %f38, %f39, %f37;
	add.s32 	%r35, %r35, 8;
	add.s64 	%rd52, %rd52, 32;
	add.s64 	%rd51, %rd51, 32;
	setp.ne.s32 	%p8, %r35, 0;
	@%p8 bra 	$L__BB1_4;
$L__BB1_5:
	setp.eq.s32 	%p9, %r5, 0;
	@%p9 bra 	$L__BB1_13;
	and.b32  	%r11, %r17, 3;
	setp.lt.u32 	%p10, %r5, 4;
	@%p10 bra 	$L__BB1_8;
	cvt.u64.u32 	%rd22, %r37;
	add.s64 	%rd23, %rd22, %rd4;
	shl.b64 	%rd24, %rd23, 2;
	add.s64 	%rd25, %rd2, %rd24;
	ld.global.nc.f32 	%f41, [%rd25];
	add.s64 	%rd26, %rd3, %rd22;
	shl.b64 	%rd27, %rd26, 2;
	add.s64 	%rd28, %rd1, %rd27;
	ld.global.nc.f32 	%f42, [%rd28];
	fma.rn.f32 	%f43, %f41, %f42, %f71;
	ld.global.nc.f32 	%f44, [%rd25+4];
	ld.global.nc.f32 	%f45, [%rd28+4];
	fma.rn.f32 	%f46, %f44, %f45, %f43;
	ld.global.nc.f32 	%f47, [%rd25+8];
	ld.global.nc.f32 	%f48, [%rd28+8];
	fma.rn.f32 	%f49, %f47, %f48, %f46;
	ld.global.nc.f32 	%f50, [%rd25+12];
	ld.global.nc.f32 	%f51, [%rd28+12];
	fma.rn.f32 	%f71, %f50, %f51, %f49;
	add.s32 	%r37, %r37, 4;
$L__BB1_8:
	setp.eq.s32 	%p11, %r11, 0;
	@%p11 bra 	$L__BB1_13;
	setp.eq.s32 	%p12, %r11, 1;
	@%p12 bra 	$L__BB1_11;
	cvt.u64.u32 	%rd29, %r37;
	add.s64 	%rd30, %rd29, %rd4;
	shl.b64 	%rd31, %rd30, 2;
	add.s64 	%rd32, %rd2, %rd31;
	ld.global.nc.f32 	%f53, [%rd32];
	add.s64 	%rd33, %rd3, %rd29;
	shl.b64 	%rd34, %rd33, 2;
	add.s64 	%rd35, %rd1, %rd34;
	ld.global.nc.f32 	%f54, [%rd35];
	fma.rn.f32 	%f55, %f53, %f54, %f71;
	ld.global.nc.f32 	%f56, [%rd32+4];
	ld.global.nc.f32 	%f57, [%rd35+4];
	fma.rn.f32 	%f71, %f56, %f57, %f55;
	add.s32 	%r37, %r37, 2;
$L__BB1_11:
	and.b32  	%r30, %r17, 1;
	setp.eq.b32 	%p13, %r30, 1;
	not.pred 	%p14, %p13;
	@%p14 bra 	$L__BB1_13;
	cvt.u64.u32 	%rd36, %r37;
	add.s64 	%rd37, %rd36, %rd4;
	shl.b64 	%rd38, %rd37, 2;
	add.s64 	%rd39, %rd2, %rd38;
	ld.global.nc.f32 	%f58, [%rd39];
	add.s64 	%rd40, %rd3, %rd36;
	shl.b64 	%rd41, %rd40, 2;
	add.s64 	%rd42, %rd1, %rd41;
	ld.global.nc.f32 	%f59, [%rd42];
	fma.rn.f32 	%f71, %f58, %f59, %f71;
$L__BB1_13:
	cvta.to.global.u64 	%rd43, %rd11;
	mul.wide.s32 	%rd44, %r24, 4;
	add.s64 	%rd45, %rd43, %rd44;
	ld.global.nc.f32 	%f60, [%rd45];
	cvta.to.global.u64 	%rd46, %rd12;
	add.s64 	%rd47, %rd46, %rd44;
	ld.global.nc.f32 	%f61, [%rd47];
	add.f32 	%f62, %f60, %f61;
	add.f32 	%f63, %f71, %f62;
	add.s32 	%r31, %r4, %r2;
	mul.lo.s32 	%r32, %r31, %r20;
	shl.b32 	%r33, %r32, 2;
	add.s32 	%r34, %r33, %r24;
	cvta.to.global.u64 	%rd48, %rd13;
	mul.wide.s32 	%rd49, %r34, 4;
	add.s64 	%rd50, %rd48, %rd49;
	st.global.f32 	[%rd50], %f63;
$L__BB1_14:
	ret;

}
	// .globl	_ZN8pygpukit3ops2nn20lstm_step_f32_kernelEPKfS3_S3_S3_PfS4_ii
.visible .entry _ZN8pygpukit3ops2nn20lstm_step_f32_kernelEPKfS3_S3_S3_PfS4_ii(
	.param .u64 .ptr .align 1 _ZN8pygpukit3ops2nn20lstm_step_f32_kernelEPKfS3_S3_S3_PfS4_ii_param_0,
	.param .u64 .ptr .align 1 _ZN8pygpukit3ops2nn20lstm_step_f32_kernelEPKfS3_S3_S3_PfS4_ii_param_1,
	.param .u64 .ptr .align 1 _ZN8pygpukit3ops2nn20lstm_step_f32_kernelEPKfS3_S3_S3_PfS4_ii_param_2,
	.param .u64 .ptr .align 1 _ZN8pygpukit3ops2nn20lstm_step_f32_kernelEPKfS3_S3_S3_PfS4_ii_param_3,
	.param .u64 .ptr .align 1 _ZN8pygpukit3ops2nn20lstm_step_f32_kernelEPKfS3_S3_S3_PfS4_ii_param_4,
	.param .u64 .ptr .align 1 _ZN8pygpukit3ops2nn20lstm_step_f32_kernelEPKfS3_S3_S3_PfS4_ii_param_5,
	.param .u32 _ZN8pygpukit3ops2nn20lstm_step_f32_kernelEPKfS3_S3_S3_PfS4_ii_param_6,
	.param .u32 _ZN8pygpukit3ops2nn20lstm_step_f32_kernelEPKfS3_S3_S3_PfS4_ii_param_7
)
{
	.reg .pred 	%p<15>;
	.reg .b32 	%r<39>;
	.reg .b32 	%f<187>;
	.reg .b64 	%rd<92>;

	ld.param.u64 	%rd23, [_ZN8pygpukit3ops2nn20lstm_step_f32_kernelEPKfS3_S3_S3_PfS4_ii_param_0];
	ld.param.u64 	%rd27, [_ZN8pygpukit3ops2nn20lstm_step_f32_kernelEPKfS3_S3_S3_PfS4_ii_param_1];
	ld.param.u64 	%rd28, [_ZN8pygpukit3ops2nn20lstm_step_f32_kernelEPKfS3_S3_S3_PfS4_ii_param_3];
	ld.param.u64 	%rd25, [_ZN8pygpukit3ops2nn20lstm_step_f32_kernelEPKfS3_S3_S3_PfS4_ii_param_4];
	ld.param.u32 	%r12, [_ZN8pygpukit3ops2nn20lstm_step_f32_kernelEPKfS3_S3_S3_PfS4_ii_param_6];
	ld.param.u32 	%r11, [_ZN8pygpukit3ops2nn20lstm_step_f32_kernelEPKfS3_S3_S3_PfS4_ii_param_7];
	cvta.to.global.u64 	%rd1, %rd28;
	cvta.to.global.u64 	%rd2, %rd27;
	mov.u32 	%r1, %ctaid.y;
	mov.u32 	%r13, %ctaid.x;
	mov.u32 	%r14, %ntid.x;
	mov.u32 	%r15, %tid.x;
	mad.lo.s32 	%r2, %r13, %r14, %r15;
	setp.ge.s32 	%p1, %r1, %r12;
	setp.ge.s32 	%p2, %r2, %r11;
	or.pred  	%p3, %p1, %p2;
	@%p3 bra 	$L__BB2_11;
	cvta.to.global.u64 	%rd29, %rd23;
	mul.lo.s32 	%r16, %r11, %r1;
	shl.b32 	%r17, %r16, 2;
	add.s32 	%r18, %r17, %r2;
	mul.wide.s32 	%rd30, %r18, 4;
	add.s64 	%rd31, %rd29, %rd30;
	ld.global.nc.f32 	%f183, [%rd31];
	add.s32 	%r19, %r11, %r2;
	mul.wide.s32 	%rd32, %r11, 4;
	add.s64 	%rd33, %rd31, %rd32;
	ld.global.nc.f32 	%f184, [%rd33];
	add.s32 	%r20, %r19, %r11;
	add.s64 	%rd34, %rd33, %rd32;
	ld.global.nc.f32 	%f185, [%rd34];
	add.s32 	%r21, %r20, %r11;
	add.s64 	%rd35, %rd34, %rd32;
	ld.global.nc.f32 	%f186, [%rd35];
	mul.lo.s32 	%r22, %r11, %r2;
	cvt.s64.s32 	%rd3, %r22;
	mul.lo.s32 	%r23, %r19, %r11;
	cvt.s64.s32 	%rd4, %r23;
	mul.lo.s32 	%r24, %r20, %r11;
	cvt.s64.s32 	%rd5, %r24;
	mul.lo.s32 	%r25, %r21, %r11;
	cvt.s64.s32 	%rd6, %r25;
	cvt.s64.s32 	%rd7, %r16;
	setp.lt.s32 	%p4, %r11, 1;
	@%p4 bra 	$L__BB2_10;
	and.b32  	%r3, %r11, 3;
	setp.lt.u32 	%p5, %r11, 4;
	mov.b32 	%r38, 0;
	@%p5 bra 	$L__BB2_5;
	and.b32  	%r38, %r11, 2147483644;
	neg.s32 	%r36, %r38;
	shl.b64 	%rd36, %rd7, 2;
	add.s64 	%rd37, %rd36, %rd2;
	add.s64 	%rd91, %rd37, 8;
	shl.b64 	%rd38, %rd3, 2;
	add.s64 	%rd39, %rd38, %rd1;
	add.s64 	%rd90, %rd39, 8;
	shl.b64 	%rd40, %rd4, 2;
	add.s64 	%rd41, %rd40, %rd1;
	add.s64 	%rd89, %rd41, 8;
	shl.b64 	%rd42, %rd6, 2;
	add.s64 	%rd43, %rd42, %rd1;
	add.s64 	%rd88, %rd43, 8;
	shl.b64 	%rd44, %rd5, 2;
	add.s64 	%rd45, %rd44, %rd1;
	add.s64 	%rd87, %rd45, 8;
$L__BB2_4:
	.pragma "nounroll";
	ld.global.nc.f32 	%f42, [%rd91+-8];
	ld.global.nc.f32 	%f43, [%rd90+-8];
	fma.rn.f32 	%f44, %f42, %f43, %f183;
	ld.global.nc.f32 	%f45, [%rd89+-8];
	fma.rn.f32 	%f46, %f42, %f45, %f184;
	ld.global.nc.f32 	%f47, [%rd87+-8];
	fma.rn.f32 	%f48, %f42, %f47, %f185;
	ld.global.nc.f32 	%f49, [%rd88+-8];
	fma.rn.f32 	%f50, %f42, %f49, %f186;
	ld.global.nc.f32 	%f51, [%rd91+-4];
	ld.global.nc.f32 	%f52, [%rd90+-4];
	fma.rn.f32 	%f53, %f51, %f52, %f44;
	ld.global.nc.f32 	%f54, [%rd89+-4];
	fma.rn.f32 	%f55, %f51, %f54, %f46;
	ld.global.nc.f32 	%f56, [%rd87+-4];
	fma.rn.f32 	%f57, %f51, %f56, %f48;
	ld.global.nc.f32 	%f58, [%rd88+-4];
	fma.rn.f32 	%f59, %f51, %f58, %f50;
	ld.global.nc.f32 	%f60, [%rd91];
	ld.global.nc.f32 	%f61, [%rd90];
	fma.rn.f32 	%f62, %f60, %f61, %f53;
	ld.global.nc.f32 	%f63, [%rd89];
	fma.rn.f32 	%f64, %f60, %f63, %f55;
	ld.global.nc.f32 	%f65, [%rd87];
	fma.rn.f32 	%f66, %f60, %f65, %f57;
	ld.global.nc.f32 	%f67, [%rd88];
	fma.rn.f32 	%f68, %f60, %f67, %f59;
	ld.global.nc.f32 	%f69, [%rd91+4];
	ld.global.nc.f32 	%f70, [%rd90+4];
	fma.rn.f32 	%f183, %f69, %f70, %f62;
	ld.global.nc.f32 	%f71, [%rd89+4];
	fma.rn.f32 	%f184, %f69, %f71, %f64;
	ld.global.nc.f32 	%f72, [%rd87+4];
	fma.rn.f32 	%f185, %f69, %f72, %f66;
	ld.global.nc.f32 	%f73, [%rd88+4];
	fma.rn.f32 	%f186, %f69, %f73, %f68;
	add.s32 	%r36, %r36, 4;
	add.s64 	%rd91, %rd91, 16;
	add.s64 	%rd90, %rd90, 16;
	add.s64 	%rd89, %rd89, 16;
	add.s64 	%rd88, %rd88, 16;
	add.s64 	%rd87, %rd87, 16;
	setp.ne.s32 	%p6, %r36, 0;
	@%p6 bra 	$L__BB2_4;
$L__BB2_5:
	setp.eq.s32 	%p7, %r3, 0;
	@%p7 bra 	$L__BB2_10;
	setp.eq.s32 	%p8, %r3, 1;
	@%p8 bra 	$L__BB2_8;
	cvt.u64.u32 	%rd46, %r38;
	add.s64 	%rd47, %rd46, %rd7;
	shl.b64 	%rd48, %rd47, 2;
	add.s64 	%rd49, %rd2, %rd48;
	ld.global.nc.f32 	%f75, [%rd49];
	add.s64 	%rd50, %rd46, %rd3;
	shl.b64 	%rd51, %rd50, 2;
	add.s64 	%rd52, %rd1, %rd51;
	ld.global.nc.f32 	%f76, [%rd52];
	fma.rn.f32 	%f77, %f75, %f76, %f183;
	add.s64 	%rd53, %rd46, %rd4;
	shl.b64 	%rd54, %rd53, 2;
	add.s64 	%rd55, %rd1, %rd54;
	ld.global.nc.f32 	%f78, [%rd55];
	fma.rn.f32 	%f79, %f75, %f78, %f184;
	add.s64 	%rd56, %rd46, %rd5;
	shl.b64 	%rd57, %rd56, 2;
	add.s64 	%rd58, %rd1, %rd57;
	ld.global.nc.f32 	%f80, [%rd58];
	fma.rn.f32 	%f81, %f75, %f80, %f185;
	add.s64 	%rd59, %rd46, %rd6;
	shl.b64 	%rd60, %rd59, 2;
	add.s64 	%rd61, %rd1, %rd60;
	ld.global.nc.f32 	%f82, [%rd61];
	fma.rn.f32 	%f83, %f75, %f82, %f186;
	ld.global.nc.f32 	%f84, [%rd49+4];
	ld.global.nc.f32 	%f85, [%rd52+4];
	fma.rn.f32 	%f183, %f84, %f85, %f77;
	ld.global.nc.f32 	%f86, [%rd55+4];
	fma.rn.f32 	%f184, %f84, %f86, %f79;
	ld.global.nc.f32 	%f87, [%rd58+4];
	fma.rn.f32 	%f185, %f84, %f87, %f81;
	ld.global.nc.f32 	%f88, [%rd61+4];
	fma.rn.f32 	%f186, %f84, %f88, %f83;
	add.s32 	%r38, %r38, 2;
$L__BB2_8:
	and.b32  	%r27, %r11, 1;
	setp.eq.b32 	%p9, %r27, 1;
	not.pred 	%p10, %p9;
	@%p10 bra 	$L__BB2_10;
	cvt.u64.u32 	%rd62, %r38;
	add.s64 	%rd63, %rd62, %rd7;
	shl.b64 	%rd64, %rd63, 2;
	add.s64 	%rd65, %rd2, %rd64;
	ld.global.nc.f32 	%f89, [%rd65];
	add.s64 	%rd66, %rd62, %rd3;
	shl.b64 	%rd67, %rd66, 2;
	add.s64 	%rd68, %rd1, %rd67;
	ld.global.nc.f32 	%f90, [%rd68];
	fma.rn.f32 	%f183, %f89, %f90, %f183;
	add.s64 	%rd69, %rd62, %rd4;
	shl.b64 	%rd70, %rd69, 2;
	add.s64 	%rd71, %rd1, %rd70;
	ld.global.nc.f32 	%f91, [%rd71];
	fma.rn.f32 	%f184, %f89, %f91, %f184;
	add.s64 	%rd72, %rd62, %rd5;
	shl.b64 	%rd73, %rd72, 2;
	add.s64 	%rd74, %rd1, %rd73;
	ld.global.nc.f32 	%f92, [%rd74];
	fma.rn.f32 	%f185, %f89, %f92, %f185;
	add.s64 	%rd75, %rd62, %rd6;
	shl.b64 	%rd76, %rd75, 2;
	add.s64 	%rd77, %rd1, %rd76;
	ld.global.nc.f32 	%f93, [%rd77];
	fma.rn.f32 	%f186, %f89, %f93, %f186;
$L__BB2_10:
	ld.param.u64 	%rd86, [_ZN8pygpukit3ops2nn20lstm_step_f32_kernelEPKfS3_S3_S3_PfS4_ii_param_5];
	ld.param.u64 	%rd85, [_ZN8pygpukit3ops2nn20lstm_step_f32_kernelEPKfS3_S3_S3_PfS4_ii_param_2];
	cvt.u32.u64 	%r28, %rd7;
	fma.rn.f32 	%f94, %f183, 0fBBBB989D, 0f3F000000;
	cvt.sat.f32.f32 	%f95, %f94;
	mov.f32 	%f96, 0f4B400001;
	mov.f32 	%f97, 0f437C0000;
	fma.rm.f32 	%f98, %f95, %f97, %f96;
	add.f32 	%f99, %f98, 0fCB40007F;
	neg.f32 	%f100, %f99;
	fma.rn.f32 	%f101, %f183, 0fBFB8AA3B, %f100;
	fma.rn.f32 	%f102, %f183, 0fB2A57060, %f101;
	mov.b32 	%r29, %f98;
	shl.b32 	%r30, %r29, 23;
	mov.b32 	%f103, %r30;
	ex2.approx.ftz.f32 	%f104, %f102;
	fma.rn.f32 	%f105, %f104, %f103, 0f3F800000;
	rcp.rn.f32 	%f106, %f105;
	fma.rn.f32 	%f107, %f184, 0fBBBB989D, 0f3F000000;
	cvt.sat.f32.f32 	%f108, %f107;
	fma.rm.f32 	%f109, %f108, %f97, %f96;
	add.f32 	%f110, %f109, 0fCB40007F;
	neg.f32 	%f111, %f110;
	fma.rn.f32 	%f112, %f184, 0fBFB8AA3B, %f111;
	fma.rn.f32 	%f113, %f184, 0fB2A57060, %f112;
	mov.b32 	%r31, %f109;
	shl.b32 	%r32, %r31, 23;
	mov.b32 	%f114, %r32;
	ex2.approx.ftz.f32 	%f115, %f113;
	fma.rn.f32 	%f116, %f115, %f114, 0f3F800000;
	rcp.rn.f32 	%f117, %f116;
	abs.f32 	%f118, %f185;
	mul.f32 	%f119, %f118, 0f4038AA3B;
	ex2.approx.ftz.f32 	%f120, %f119;
	add.f32 	%f121, %f120, 0f3F800000;
	rcp.approx.ftz.f32 	%f122, %f121;
	fma.rn.f32 	%f123, %f122, 0fC0000000, 0f3F800000;
	setp.ge.f32 	%p11, %f118, 0f41102CB4;
	selp.f32 	%f124, 0f3F800000, %f123, %p11;
	copysign.f32 	%f125, %f185, %f124;
	mul.f32 	%f126, %f185, %f185;
	fma.rn.f32 	%f127, %f126, 0f3C80F082, 0fBD563CAE;
	fma.rn.f32 	%f128, %f127, %f126, 0f3E085941;
	fma.rn.f32 	%f129, %f128, %f126, 0fBEAAA9ED;
	fma.rn.f32 	%f130, %f129, %f126, 0f00000000;
	fma.rn.f32 	%f131, %f130, %f185, %f185;
	setp.ge.f32 	%p12, %f118, 0f3F19999A;
	selp.f32 	%f132, %f125, %f131, %p12;
	fma.rn.f32 	%f133, %f186, 0fBBBB989D, 0f3F000000;
	cvt.sat.f32.f32 	%f134, %f133;
	fma.rm.f32 	%f135, %f134, %f97, %f96;
	add.f32 	%f136, %f135, 0fCB40007F;
	neg.f32 	%f137, %f136;
	fma.rn.f32 	%f138, %f186, 0fBFB8AA3B, %f137;
	fma.rn.f32 	%f139, %f186, 0fB2A57060, %f138;
	mov.b32 	%r33, %f135;
	shl.b32 	%r34, %r33, 23;
	mov.b32 	%f140, %r34;
	ex2.approx.ftz.f32 	%f141, %f139;
	fma.rn.f32 	%f142, %f141, %f140, 0f3F800000;
	rcp.rn.f32 	%f143, %f142;
	add.s32 	%r35, %r28, %r2;
	cvta.to.global.u64 	%rd78, %rd85;
	mul.wide.s32 	%rd79, %r35, 4;
	add.s64 	%rd80, %rd78, %rd79;
	ld.global.nc.f32 	%f144, [%rd80];
	mul.f32 	%f145, %f106, %f132;
	fma.rn.f32 	%f146, %f117, %f144, %f145;
	abs.f32 	%f147, %f146;
	mul.f32 	%f148, %f147, 0f4038AA3B;
	ex2.approx.ftz.f32 	%f149, %f148;
	add.f32 	%f150, %f149, 0f3F800000;
	rcp.approx.ftz.f32 	%f151, %f150;
	fma.rn.f32 	%f152, %f151, 0fC0000000, 0f3F800000;
	setp.ge.f32 	%p13, %f147, 0f41102CB4;
	selp.f32 	%f153, 0f3F800000, %f152, %p13;
	copysign.f32 	%f154, %f146, %f153;
	mul.f32 	%f155, %f146, %f146;
	fma.rn.f32 	%f156, %f155, 0f3C80F082, 0fBD563CAE;
	fma.rn.f32 	%f157, %f156, %f155, 0f3E085941;
	fma.rn.f32 	%f158, %f157, %f155, 0fBEAAA9ED;
	fma.rn.f32 	%f159, %f158, %f155, 0f00000000;
	fma.rn.f32 	%f160, %f159, %f146, %f146;
	setp.ge.f32 	%p14, %f147, 0f3F19999A;
	selp.f32 	%f161, %f154, %f160, %p14;
	mul.f32 	%f162, %f143, %f161;
	cvta.to.global.u64 	%rd81, %rd86;
	add.s64 	%rd82, %rd81, %rd79;
	st.global.f32 	[%rd82], %f146;
	cvta.to.global.u64 	%rd83, %rd25;
	add.s64 	%rd84, %rd83, %rd79;
	st.global.f32 	[%rd84], %f162;
$L__BB2_11:
	ret;

}
	// .globl	_ZN8pygpukit3ops2nn20zero_init_f32_kernelEPfi
.visible .entry _ZN8pygpukit3ops2nn20zero_init_f32_kernelEPfi(
	.param .u64 .ptr .align 1 _ZN8pygpukit3ops2nn20zero_init_f32_kernelEPfi_param_0,
	.param .u32 _ZN8pygpukit3ops2nn20zero_init_f32_kernelEPfi_param_1
)
{
	.reg .pred 	%p<2>;
	.reg .b32 	%r<7>;
	.reg .b64 	%rd<5>;

	ld.param.u64 	%rd1, [_ZN8pygpukit3ops2nn20zero_init_f32_kernelEPfi_param_0];
	ld.param.u32 	%r2, [_ZN8pygpukit3ops2nn20zero_init_f32_kernelEPfi_param_1];
	mov.u32 	%r3, %ctaid.x;
	mov.u32 	%r4, %ntid.x;
	mov.u32 	%r5, %tid.x;
	mad.lo.s32 	%r1, %r3, %r4, %r5;
	setp.ge.s32 	%p1, %r1, %r2;
	@%p1 bra 	$L__BB3_2;
	cvta.to.global.u64 	%rd2, %rd1;
	mul.wide.s32 	%rd3, %r1, 4;
	add.s64 	%rd4, %rd2, %rd3;
	mov.b32 	%r6, 0;
	st.global.u32 	[%rd4], %r6;
$L__BB3_2:
	ret;

}
	// .globl	_ZN8pygpukit3ops2nn15copy_f32_kernelEPKfPfi
.visible .entry _ZN8pygpukit3ops2nn15copy_f32_kernelEPKfPfi(
	.param .u64 .ptr .align 1 _ZN8pygpukit3ops2nn15copy_f32_kernelEPKfPfi_param_0,
	.param .u64 .ptr .align 1 _ZN8pygpukit3ops2nn15copy_f32_kernelEPKfPfi_param_1,
	.param .u32 _ZN8pygpukit3ops2nn15copy_f32_kernelEPKfPfi_param_2
)
{
	.reg .pred 	%p<2>;
	.reg .b32 	%r<6>;
	.reg .b32 	%f<2>;
	.reg .b64 	%rd<8>;

	ld.param.u64 	%rd1, [_ZN8pygpukit3ops2nn15copy_f32_kernelEPKfPfi_param_0];
	ld.param.u64 	%rd2, [_ZN8pygpukit3ops2nn15copy_f32_kernelEPKfPfi_param_1];
	ld.param.u32 	%r2, [_ZN8pygpukit3ops2nn15copy_f32_kernelEPKfPfi_param_2];
	mov.u32 	%r3, %ctaid.x;
	mov.u32 	%r4, %ntid.x;
	mov.u32 	%r5, %tid.x;
	mad.lo.s32 	%r1, %r3, %r4, %r5;
	setp.ge.s32 	%p1, %r1, %r2;
	@%p1 bra 	$L__BB4_2;
	cvta.to.global.u64 	%rd3, %rd1;
	cvta.to.global.u64 	%rd4, %rd2;
	mul.wide.s32 	%rd5, %r1, 4;
	add.s64 	%rd6, %rd3, %rd5;
	ld.global.nc.f32 	%f1, [%rd6];
	add.s64 	%rd7, %rd4, %rd5;
	st.global.f32 	[%rd7], %f1;
$L__BB4_2:
	ret;

}
	// .globl	_ZN8pygpukit3ops2nn30lstm_copy_to_output_f32_kernelEPKfPfiiii
.visible .entry _ZN8pygpukit3ops2nn30lstm_copy_to_output_f32_kernelEPKfPfiiii(
	.param .u64 .ptr .align 1 _ZN8pygpukit3ops2nn30lstm_copy_to_output_f32_kernelEPKfPfiiii_param_0,
	.param .u64 .ptr .align 1 _ZN8pygpukit3ops2nn30lstm_copy_to_output_f32_kernelEPKfPfiiii_param_1,
	.param .u32 _ZN8pygpukit3ops2nn30lstm_copy_to_output_f32_kernelEPKfPfiiii_param_2,
	.param .u32 _ZN8pygpukit3ops2nn30lstm_copy_to_output_f32_kernelEPKfPfiiii_param_3,
	.param .u32 _ZN8pygpukit3ops2nn30lstm_copy_to_output_f32_kernelEPKfPfiiii_param_4,
	.param .u32 _ZN8pygpukit3ops2nn30lstm_copy_to_output_f32_kernelEPKfPfiiii_param_5
)
{
	.reg .pred 	%p<4>;
	.reg .b32 	%r<13>;
	.reg .b32 	%f<2>;
	.reg .b64 	%rd<9>;

	ld.param.u64 	%rd1, [_ZN8pygpukit3ops2nn30lstm_copy_to_output_f32_kernelEPKfPfiiii_param_0];
	ld.param.u64 	%rd2, [_ZN8pygpukit3ops2nn30lstm_copy_to_output_f32_kernelEPKfPfiiii_param_1];
	ld.param.u32 	%r6, [_ZN8pygpukit3ops2nn30lstm_copy_to_output_f32_kernelEPKfPfiiii_param_2];
	ld.param.u32 	%r3, [_ZN8pygpukit3ops2nn30lstm_copy_to_output_f32_kernelEPKfPfiiii_param_3];
	ld.param.u32 	%r4, [_ZN8pygpukit3ops2nn30lstm_copy_to_output_f32_kernelEPKfPfiiii_param_4];
	ld.param.u32 	%r5, [_ZN8pygpukit3ops2nn30lstm_copy_to_output_f32_kernelEPKfPfiiii_param_5];
	mov.u32 	%r1, %ctaid.y;
	mov.u32 	%r7, %ctaid.x;
	mov.u32 	%r8, %ntid.x;
	mov.u32 	%r9, %tid.x;
	mad.lo.s32 	%r2, %r7, %r8, %r9;
	setp.ge.s32 	%p1, %r1, %r6;
	setp.ge.s32 	%p2, %r2, %r4;
	or.pred  	%p3, %p1, %p2;
	@%p3 bra 	$L__BB5_2;
	cvta.to.global.u64 	%rd3, %rd1;
	cvta.to.global.u64 	%rd4, %rd2;
	mad.lo.s32 	%r10, %r4, %r1, %r2;
	mad.lo.s32 	%r11, %r3, %r1, %r5;
	mad.lo.s32 	%r12, %r11, %r4, %r2;
	mul.wide.s32 	%rd5, %r10, 4;
	add.s64 	%rd6, %rd3, %rd5;
	ld.global.nc.f32 	%f1, [%rd6];
	mul.wide.s32 	%rd7, %r12, 4;
	add.s64 	%rd8, %rd4, %rd7;
	st.global.f32 	[%rd8], %f1;
$L__BB5_2:
	ret;

}
	// .globl	_ZN8pygpukit3ops2nn36lstm_concat_bidirectional_f32_kernelEPKfS3_Pfiii
.visible .entry _ZN8pygpukit3ops2nn36lstm_concat_bidirectional_f32_kernelEPKfS3_Pfiii(
	.param .u64 .ptr .align 1 _ZN8pygpukit3ops2nn36lstm_concat_bidirectional_f32_kernelEPKfS3_Pfiii_param_0,
	.param .u64 .ptr .align 1 _ZN8pygpukit3ops2nn36lstm_concat_bidirectional_f32_kernelEPKfS3_Pfiii_param_1,
	.param .u64 .ptr .align 1 _ZN8pygpukit3ops2nn36lstm_concat_bidirectional_f32_kernelEPKfS3_Pfiii_param_2,
	.param .u32 _ZN8pygpukit3ops2nn36lstm_concat_bidirectional_f32_kernelEPKfS3_Pfiii_param_3,
	.param .u32 _ZN8pygpukit3ops2nn36lstm_concat_bidirectional_f32_kernelEPKfS3_Pfiii_param_4,
	.param .u32 _ZN8pygpukit3ops2nn36lstm_concat_bidirectional_f32_kernelEPKfS3_Pfiii_param_5
)
{
	.reg .pred 	%p<6>;
	.reg .b32 	%r<14>;
	.reg .b32 	%f<3>;
	.reg .b64 	%rd<14>;

	ld.param.u64 	%rd1, [_ZN8pygpukit3ops2nn36lstm_concat_bidirectional_f32_kernelEPKfS3_Pfiii_param_0];
	ld.param.u64 	%rd2, [_ZN8pygpukit3ops2nn36lstm_concat_bidirectional_f32_kernelEPKfS3_Pfiii_param_1];
	ld.param.u64 	%rd3, [_ZN8pygpukit3ops2nn36lstm_concat_bidirectional_f32_kernelEPKfS3_Pfiii_param_2];
	ld.param.u32 	%r6, [_ZN8pygpukit3ops2nn36lstm_concat_bidirectional_f32_kernelEPKfS3_Pfiii_param_3];
	ld.param.u32 	%r4, [_ZN8pygpukit3ops2nn36lstm_concat_bidirectional_f32_kernelEPKfS3_Pfiii_param_4];
	ld.param.u32 	%r5, [_ZN8pygpukit3ops2nn36lstm_concat_bidirectional_f32_kernelEPKfS3_Pfiii_param_5];
	mov.u32 	%r1, %ctaid.z;
	mov.u32 	%r2, %ctaid.y;
	mov.u32 	%r7, %ctaid.x;
	mov.u32 	%r8, %ntid.x;
	mov.u32 	%r9, %tid.x;
	mad.lo.s32 	%r3, %r7, %r8, %r9;
	setp.ge.s32 	%p1, %r1, %r6;
	setp.ge.s32 	%p2, %r2, %r4;
	or.pred  	%p3, %p1, %p2;
	setp.ge.s32 	%p4, %r3, %r5;
	or.pred  	%p5, %p3, %p4;
	@%p5 bra 	$L__BB6_2;
	cvta.to.global.u64 	%rd4, %rd1;
	cvta.to.global.u64 	%rd5, %rd3;
	cvta.to.global.u64 	%rd6, %rd2;
	mad.lo.s32 	%r10, %r4, %r1, %r2;
	mul.lo.s32 	%r11, %r10, %r5;
	add.s32 	%r12, %r11, %r3;
	add.s32 	%r13, %r12, %r11;
	mul.wide.s32 	%rd7, %r12, 4;
	add.s64 	%rd8, %rd4, %rd7;
	ld.global.nc.f32 	%f1, [%rd8];
	mul.wide.s32 	%rd9, %r13, 4;
	add.s64 	%rd10, %rd5, %rd9;
	st.global.f32 	[%rd10], %f1;
	add.s64 	%rd11, %rd6, %rd7;
	ld.global.nc.f32 	%f2, [%rd11];
	mul.wide.s32 	%rd12, %r5, 4;
	add.s64 	%rd13, %rd10, %rd12;
	st.global.f32 	[%rd13], %f2;
$L__BB6_2:
	ret;

}


// ===== COMPILED SASS (sm_100) =====

	.target	sm_100

	.elftype	@"ET_EXEC"


//--------------------- .note.nv.tkinfo           --------------------------
	.section	.note.nv.tkinfo,"",@"SHT_NOTE"
	.sectionflags	@"SHF_NOTE_NV_TKINFO"
	.tkinfo
        /*0018*/ 	.word	0x00000002
        /*0030*/ 	.string	""
        /*0030*/ 	.string	"ptxas"
        /*0030*/ 	.string	"Cuda compilation tools, release 13.0, V13.0.88"
        /*0030*/ 	.string	"Build cuda_13.0.r13.0/compiler.36424714_0"
        /*0030*/ 	.string	"-arch sm_100 -m 64 "



//--------------------- .note.nv.cuinfo           --------------------------
	.section	.note.nv.cuinfo,"",@"SHT_NOTE"
	.sectionflags	@"SHF_NOTE_NV_CUINFO"
        /*0018*/ 	.short	0x0002
        /*001a*/ 	.short	0x0064
        /*001c*/ 	.short	0x0082
	.zero		2


//--------------------- .nv.info                  --------------------------
	.section	.nv.info,"",@"SHT_CUDA_INFO"
	.align	4


	//----- nvinfo : EIATTR_REGCOUNT
	.align		4
        /*0000*/ 	.byte	0x04, 0x2f
        /*0002*/ 	.short	(.L_1 - .L_0)
	.align		4
.L_0:
        /*0004*/ 	.word	index@(_ZN8pygpukit3ops2nn20lstm_cell_f32_kernelEPKfS3_S3_S3_PfS4_ii)
        /*0008*/ 	.word	0x00000020


	//----- nvinfo : EIATTR_FRAME_SIZE
	.align		4
.L_1:
        /*000c*/ 	.byte	0x04, 0x11
        /*000e*/ 	.short	(.L_3 - .L_2)
	.align		4
.L_2:
        /*0010*/ 	.word	index@($__internal_1_$__cuda_sm20_rcp_rn_f32_slowpath)
        /*0014*/ 	.word	0x00000000


	//----- nvinfo : EIATTR_FRAME_SIZE
	.align		4
.L_3:
        /*0018*/ 	.byte	0x04, 0x11
        /*001a*/ 	.short	(.L_5 - .L_4)
	.align		4
.L_4:
        /*001c*/ 	.word	index@(_ZN8pygpukit3ops2nn20lstm_cell_f32_kernelEPKfS3_S3_S3_PfS4_ii)
        /*0020*/ 	.word	0x00000000


	//----- nvinfo : EIATTR_REGCOUNT
	.align		4
.L_5:
        /*0024*/ 	.byte	0x04, 0x2f
        /*0026*/ 	.short	(.L_7 - .L_6)
	.align		4
.L_6:
        /*0028*/ 	.word	index@(_ZN8pygpukit3ops2nn32lstm_precompute_gates_f32_kernelEPKfS3_S3_S3_Pfiiii)
        /*002c*/ 	.word	0x0000001d


	//----- nvinfo : EIATTR_FRAME_SIZE
	.align		4
.L_7:
        /*0030*/ 	.byte	0x04, 0x11
        /*0032*/ 	.short	(.L_9 - .L_8)
	.align		4
.L_8:
        /*0034*/ 	.word	index@(_ZN8pygpukit3ops2nn32lstm_precompute_gates_f32_kernelEPKfS3_S3_S3_Pfiiii)
        /*0038*/ 	.word	0x00000000


	//----- nvinfo : EIATTR_REGCOUNT
	.align		4
.L_9:
        /*003c*/ 	.byte	0x04, 0x2f
        /*003e*/ 	.short	(.L_11 - .L_10)
	.align		4
.L_10:
        /*0040*/ 	.word	index@(_ZN8pygpukit3ops2nn20lstm_step_f32_kernelEPKfS3_S3_S3_PfS4_ii)
        /*0044*/ 	.word	0x00000028


	//----- nvinfo : EIATTR_FRAME_SIZE
	.align		4
.L_11:
        /*0048*/ 	.byte	0x04, 0x11
        /*004a*/ 	.short	(.L_13 - .L_12)
	.align		4
.L_12:
        /*004c*/ 	.word	index@($__internal_0_$__cuda_sm20_rcp_rn_f32_slowpath)
        /*0050*/ 	.word	0x00000000


	//----- nvinfo : EIATTR_FRAME_SIZE
	.align		4
.L_13:
        /*0054*/ 	.byte	0x04, 0x11
        /*0056*/ 	.short	(.L_15 - .L_14)
	.align		4
.L_14:
        /*0058*/ 	.word	index@(_ZN8pygpukit3ops2nn20lstm_step_f32_kernelEPKfS3_S3_S3_PfS4_ii)
        /*005c*/ 	.word	0x00000000


	//----- nvinfo : EIATTR_REGCOUNT
	.align		4
.L_15:
        /*0060*/ 	.byte	0x04, 0x2f
        /*0062*/ 	.short	(.L_17 - .L_16)
	.align		4
.L_16:
        /*0064*/ 	.word	index@(_ZN8pygpukit3ops2nn20zero_init_f32_kernelEPfi)
        /*0068*/ 	.word	0x00000008


	//----- nvinfo : EIATTR_FRAME_SIZE
	.align		4
.L_17:
        /*006c*/ 	.byte	0x04, 0x11
        /*006e*/ 	.short	(.L_19 - .L_18)
	.align		4
.L_18:
        /*0070*/ 	.word	index@(_ZN8pygpukit3ops2nn20zero_init_f32_kernelEPfi)
        /*0074*/ 	.word	0x00000000


	//----- nvinfo : EIATTR_REGCOUNT
	.align		4
.L_19:
        /*0078*/ 	.byte	0x04, 0x2f
        /*007a*/ 	.short	(.L_21 - .L_20)
	.align		4
.L_20:
        /*007c*/ 	.word	index@(_ZN8pygpukit3ops2nn15copy_f32_kernelEPKfPfi)
        /*0080*/ 	.word	0x0000000a


	//----- nvinfo : EIATTR_FRAME_SIZE
	.align		4
.L_21:
        /*0084*/ 	.byte	0x04, 0x11
        /*0086*/ 	.short	(.L_23 - .L_22)
	.align		4
.L_22:
        /*0088*/ 	.word	index@(_ZN8pygpukit3ops2nn15copy_f32_kernelEPKfPfi)
        /*008c*/ 	.word	0x00000000


	//----- nvinfo : EIATTR_REGCOUNT
	.align		4
.L_23:
        /*0090*/ 	.byte	0x04, 0x2f
        /*0092*/ 	.short	(.L_25 - .L_24)
	.align		4
.L_24:
        /*0094*/ 	.word	index@(_ZN8pygpukit3ops2nn30lstm_copy_to_output_f32_kernelEPKfPfiiii)
        /*0098*/ 	.word	0x0000000a


	//----- nvinfo : EIATTR_FRAME_SIZE
	.align		4
.L_25:
        /*009c*/ 	.byte	0x04, 0x11
        /*009e*/ 	.short	(.L_27 - .L_26)
	.align		4
.L_26:
        /*00a0*/ 	.word	index@(_ZN8pygpukit3ops2nn30lstm_copy_to_output_f32_kernelEPKfPfiiii)
        /*00a4*/ 	.word	0x00000000


	//----- nvinfo : EIATTR_REGCOUNT
	.align		4
.L_27:
        /*00a8*/ 	.byte	0x04, 0x2f
        /*00aa*/ 	.short	(.L_29 - .L_28)
	.align		4
.L_28:
        /*00ac*/ 	.word	index@(_ZN8pygpukit3ops2nn36lstm_concat_bidirectional_f32_kernelEPKfS3_Pfiii)
        /*00b0*/ 	.word	0x0000000e


	//----- nvinfo : EIATTR_FRAME_SIZE
	.align		4
.L_29:
        /*00b4*/ 	.byte	0x04, 0x11
        /*00b6*/ 	.short	(.L_31 - .L_30)
	.align		4
.L_30:
        /*00b8*/ 	.word	index@(_ZN8pygpukit3ops2nn36lstm_concat_bidirectional_f32_kernelEPKfS3_Pfiii)
        /*00bc*/ 	.word	0x00000000


	//----- nvinfo : EIATTR_MIN_STACK_SIZE
	.align		4
.L_31:
        /*00c0*/ 	.byte	0x04, 0x12
        /*00c2*/ 	.short	(.L_33 - .L_32)
	.align		4
.L_32:
        /*00c4*/ 	.word	index@(_ZN8pygpukit3ops2nn36lstm_concat_bidirectional_f32_kernelEPKfS3_Pfiii)
        /*00c8*/ 	.word	0x00000000


	//----- nvinfo : EIATTR_MIN_STACK_SIZE
	.align		4
.L_33:
        /*00cc*/ 	.byte	0x04, 0x12
        /*00ce*/ 	.short	(.L_35 - .L_34)
	.align		4
.L_34:
        /*00d0*/ 	.word	index@(_ZN8pygpukit3ops2nn30lstm_copy_to_output_f32_kernelEPKfPfiiii)
        /*00d4*/ 	.word	0x00000000


	//----- nvinfo : EIATTR_MIN_STACK_SIZE
	.align		4
.L_35:
        /*00d8*/ 	.byte	0x04, 0x12
        /*00da*/ 	.short	(.L_37 - .L_36)
	.align		4
.L_36:
        /*00dc*/ 	.word	index@(_ZN8pygpukit3ops2nn15copy_f32_kernelEPKfPfi)
        /*00e0*/ 	.word	0x00000000


	//----- nvinfo : EIATTR_MIN_STACK_SIZE
	.align		4
.L_37:
        /*00e4*/ 	.byte	0x04, 0x12
        /*00e6*/ 	.short	(.L_39 - .L_38)
	.align		4
.L_38:
        /*00e8*/ 	.word	index@(_ZN8pygpukit3ops2nn20zero_init_f32_kernelEPfi)
        /*00ec*/ 	.word	0x00000000


	//----- nvinfo : EIATTR_MIN_STACK_SIZE
	.align		4
.L_39:
        /*00f0*/ 	.byte	0x04, 0x12
        /*00f2*/ 	.short	(.L_41 - .L_40)
	.align		4
.L_40:
        /*00f4*/ 	.word	index@(_ZN8pygpukit3ops2nn20lstm_step_f32_kernelEPKfS3_S3_S3_PfS4_ii)
        /*00f8*/ 	.word	0x00000000


	//----- nvinfo : EIATTR_MIN_STACK_SIZE
	.align		4
.L_41:
        /*00fc*/ 	.byte	0x04, 0x12
        /*00fe*/ 	.short	(.L_43 - .L_42)
	.align		4
.L_42:
        /*0100*/ 	.word	index@(_ZN8pygpukit3ops2nn32lstm_precompute_gates_f32_kernelEPKfS3_S3_S3_Pfiiii)
        /*0104*/ 	.word	0x00000000


	//----- nvinfo : EIATTR_MIN_STACK_SIZE
	.align		4
.L_43:
        /*0108*/ 	.byte	0x04, 0x12
        /*010a*/ 	.short	(.L_45 - .L_44)
	.align		4
.L_44:
        /*010c*/ 	.word	index@(_ZN8pygpukit3ops2nn20lstm_cell_f32_kernelEPKfS3_S3_S3_PfS4_ii)
        /*0110*/ 	.word	0x00000000
.L_45:


//--------------------- .nv.compat                --------------------------
	.section	.nv.compat,"",@"SHT_CUDA_COMPAT_INFO"
	.align	4
        /*0000*/ 	.byte	0x02, 0x09, 0x00, 0x00, 0x02, 0x02, 0x01, 0x00, 0x02, 0x05, 0x05, 0x00, 0x03, 0x07, 0x01, 0x01
        /*0010*/ 	.byte	0x02, 0x03, 0x00, 0x00, 0x02, 0x06, 0x01, 0x00, 0x04, 0x0b, 0x08, 0x00, 0x01, 0x00, 0x00, 0x00
        /*0020*/ 	.byte	0x00, 0x00, 0x00, 0x00


//--------------------- .nv.info._ZN8pygpukit3ops2nn36lstm_concat_bidirectional_f32_kernelEPKfS3_Pfiii --------------------------
	.section	.nv.info._ZN8pygpukit3ops2nn36lstm_concat_bidirectional_f32_kernelEPKfS3_Pfiii,"",@"SHT_CUDA_INFO"
	.sectionflags	@""
	.align	4


	//----- nvinfo : EIATTR_CUDA_API_VERSION
	.align		4
        /*0000*/ 	.byte	0x04, 0x37
        /*0002*/ 	.short	(.L_47 - .L_46)
.L_46:
        /*0004*/ 	.word	0x00000082


	//----- nvinfo : EIATTR_KPARAM_INFO
	.align		4
.L_47:
        /*0008*/ 	.byte	0x04, 0x17
        /*000a*/ 	.short	(.L_49 - .L_48)
.L_48:
        /*000c*/ 	.word	0x00000000
        /*0010*/ 	.short	0x0005
        /*0012*/ 	.short	0x0020
        /*0014*/ 	.byte	0x00, 0xf0, 0x11, 0x00


	//----- nvinfo : EIATTR_KPARAM_INFO
	.align		4
.L_49:
        /*0018*/ 	.byte	0x04, 0x17
        /*001a*/ 	.short	(.L_51 - .L_50)
.L_50:
        /*001c*/ 	.word	0x00000000
        /*0020*/ 	.short	0x0004
        /*0022*/ 	.short	0x001c
        /*0024*/ 	.byte	0x00, 0xf0, 0x11, 0x00


	//----- nvinfo : EIATTR_KPARAM_INFO
	.align		4
.L_51:
        /*0028*/ 	.byte	0x04, 0x17
        /*002a*/ 	.short	(.L_53 - .L_52)
.L_52:
        /*002c*/ 	.word	0x00000000
        /*0030*/ 	.short	0x0003
        /*0032*/ 	.short	0x0018
        /*0034*/ 	.byte	0x00, 0xf0, 0x11, 0x00


	//----- nvinfo : EIATTR_KPARAM_INFO
	.align		4
.L_53:
        /*0038*/ 	.byte	0x04, 0x17
        /*003a*/ 	.short	(.L_55 - .L_54)
.L_54:
        /*003c*/ 	.word	0x00000000
        /*0040*/ 	.short	0x0002
        /*0042*/ 	.short	0x0010
        /*0044*/ 	.byte	0x00, 0xf5, 0x21, 0x00


	//----- nvinfo : EIATTR_KPARAM_INFO
	.align		4
.L_55:
        /*0048*/ 	.byte	0x04, 0x17
        /*004a*/ 	.short	(.L_57 - .L_56)
.L_56:
        /*004c*/ 	.word	0x00000000
        /*0050*/ 	.short	0x0001
        /*0052*/ 	.short	0x0008
        /*0054*/ 	.byte	0x00, 0xf5, 0x21, 0x00


	//----- nvinfo : EIATTR_KPARAM_INFO
	.align		4
.L_57:
        /*0058*/ 	.byte	0x04, 0x17
        /*005a*/ 	.short	(.L_59 - .L_58)
.L_58:
        /*005c*/ 	.word	0x00000000
        /*0060*/ 	.short	0x0000
        /*0062*/ 	.short	0x0000
        /*0064*/ 	.byte	0x00, 0xf5, 0x21, 0x00


	//----- nvinfo : EIATTR_SPARSE_MMA_MASK
	.align		4
.L_59:
        /*0068*/ 	.byte	0x03, 0x50
        /*006a*/ 	.short	0x0000


	//----- nvinfo : EIATTR_MAXREG_COUNT
	.align		4
        /*006c*/ 	.byte	0x03, 0x1b
        /*006e*/ 	.short	0x00ff


	//----- nvinfo : EIATTR_MERCURY_ISA_VERSION
	.align		4
        /*0070*/ 	.byte	0x03, 0x5f
        /*0072*/ 	.short	0x0101


	//----- nvinfo : EIATTR_VRC_CTA_INIT_COUNT
	.align		4
        /*0074*/ 	.byte	0x02, 0x4a
	.zero		1
	.zero		1


	//----- nvinfo : EIATTR_EXIT_INSTR_OFFSETS
	.align		4
        /*0078*/ 	.byte	0x04, 0x1c
        /*007a*/ 	.short	(.L_61 - .L_60)


	//   ....[0]....
.L_60:
        /*007c*/ 	.word	0x000000c0


	//   ....[1]....
        /*0080*/ 	.word	0x000001c0


	//----- nvinfo : EIATTR_CBANK_PARAM_SIZE
	.align		4
.L_61:
        /*0084*/ 	.byte	0x03, 0x19
        /*0086*/ 	.short	0x0024


	//----- nvinfo : EIATTR_PARAM_CBANK
	.align		4
        /*0088*/ 	.byte	0x04, 0x0a
        /*008a*/ 	.short	(.L_63 - .L_62)
	.align		4
.L_62:
        /*008c*/ 	.word	index@(.nv.constant0._ZN8pygpukit3ops2nn36lstm_concat_bidirectional_f32_kernelEPKfS3_Pfiii)
        /*0090*/ 	.short	0x0380
        /*0092*/ 	.short	0x0024


	//----- nvinfo : EIATTR_SW_WAR
	.align		4
.L_63:
        /*0094*/ 	.byte	0x04, 0x36
        /*0096*/ 	.short	(.L_65 - .L_64)
.L_64:
        /*0098*/ 	.word	0x00000008
.L_65:


//--------------------- .nv.info._ZN8pygpukit3ops2nn30lstm_copy_to_output_f32_kernelEPKfPfiiii --------------------------
	.section	.nv.info._ZN8pygpukit3ops2nn30lstm_copy_to_output_f32_kernelEPKfPfiiii,"",@"SHT_CUDA_INFO"
	.sectionflags	@""
	.align	4


	//----- nvinfo : EIATTR_CUDA_API_VERSION
	.align		4
        /*0000*/ 	.byte	0x04, 0x37
        /*0002*/ 	.short	(.L_67 - .L_66)
.L_66:
        /*0004*/ 	.word	0x00000082


	//----- nvinfo : EIATTR_KPARAM_INFO
	.align		4
.L_67:
        /*0008*/ 	.byte	0x04, 0x17
        /*000a*/ 	.short	(.L_69 - .L_68)
.L_68:
        /*000c*/ 	.word	0x00000000
        /*0010*/ 	.short	0x0005
        /*0012*/ 	.short	0x001c
        /*0014*/ 	.byte	0x00, 0xf0, 0x11, 0x00


	//----- nvinfo : EIATTR_KPARAM_INFO
	.align		4
.L_69:
        /*0018*/ 	.byte	0x04, 0x17
        /*001a*/ 	.short	(.L_71 - .L_70)
.L_70:
        /*001c*/ 	.word	0x00000000
        /*0020*/ 	.short	0x0004
        /*0022*/ 	.short	0x0018
        /*0024*/ 	.byte	0x00, 0xf0, 0x11, 0x00


	//----- nvinfo : EIATTR_KPARAM_INFO
	.align		4
.L_71:
        /*0028*/ 	.byte	0x04, 0x17
        /*002a*/ 	.short	(.L_73 - .L_72)
.L_72:
        /*002c*/ 	.word	0x00000000
        /*0030*/ 	.short	0x0003
        /*0032*/ 	.short	0x0014
        /*0034*/ 	.byte	0x00, 0xf0, 0x11, 0x00


	//----- nvinfo : EIATTR_KPARAM_INFO
	.align		4
.L_73:
        /*0038*/ 	.byte	0x04, 0x17
        /*003a*/ 	.short	(.L_75 - .L_74)
.L_74:
        /*003c*/ 	.word	0x00000000
        /*0040*/ 	.short	0x0002
        /*0042*/ 	.short	0x0010
        /*0044*/ 	.byte	0x00, 0xf0, 0x11, 0x00


	//----- nvinfo : EIATTR_KPARAM_INFO
	.align		4
.L_75:
        /*0048*/ 	.byte	0x04, 0x17
        /*004a*/ 	.short	(.L_77 - .L_76)
.L_76:
        /*004c*/ 	.word	0x00000000
        /*0050*/ 	.short	0x0001
        /*0052*/ 	.short	0x0008
        /*0054*/ 	.byte	0x00, 0xf5, 0x21, 0x00


	//----- nvinfo : EIATTR_KPARAM_INFO
	.align		4
.L_77:
        /*0058*/ 	.byte	0x04, 0x17
        /*005a*/ 	.short	(.L_79 - .L_78)
.L_78:
        /*005c*/ 	.word	0x00000000
        /*0060*/ 	.short	0x0000
        /*0062*/ 	.short	0x0000
        /*0064*/ 	.byte	0x00, 0xf5, 0x21, 0x00


	//----- nvinfo : EIATTR_SPARSE_MMA_MASK
	.align		4
.L_79:
        /*0068*/ 	.byte	0x03, 0x50
        /*006a*/ 	.short	0x0000


	//----- nvinfo : EIATTR_MAXREG_COUNT
	.align		4
        /*006c*/ 	.byte	0x03, 0x1b
        /*006e*/ 	.short	0x00ff


	//----- nvinfo : EIATTR_MERCURY_ISA_VERSION
	.align		4
        /*0070*/ 	.byte	0x03, 0x5f
        /*0072*/ 	.short	0x0101


	//----- nvinfo : EIATTR_VRC_CTA_INIT_COUNT
	.align		4
        /*0074*/ 	.byte	0x02, 0x4a
	.zero		1
	.zero		1


	//----- nvinfo : EIATTR_EXIT_INSTR_OFFSETS
	.align		4
        /*0078*/ 	.byte	0x04, 0x1c
        /*007a*/ 	.short	(.L_81 - .L_80)


	//   ....[0]....
.L_80:
        /*007c*/ 	.word	0x000000a0


	//   ....[1]....
        /*0080*/ 	.word	0x00000170


	//----- nvinfo : EIATTR_CBANK_PARAM_SIZE
	.align		4
.L_81:
        /*0084*/ 	.byte	0x03, 0x19
        /*0086*/ 	.short	0x0020


	//----- nvinfo : EIATTR_PARAM_CBANK
	.align		4
        /*0088*/ 	.byte	0x04, 0x0a
        /*008a*/ 	.short	(.L_83 - .L_82)
	.align		4
.L_82:
        /*008c*/ 	.word	index@(.nv.constant0._ZN8pygpukit3ops2nn30lstm_copy_to_output_f32_kernelEPKfPfiiii)
        /*0090*/ 	.short	0x0380
        /*0092*/ 	.short	0x0020


	//----- nvinfo : EIATTR_SW_WAR
	.align		4
.L_83:
        /*0094*/ 	.byte	0x04, 0x36
        /*0096*/ 	.short	(.L_85 - .L_84)
.L_84:
        /*0098*/ 	.word	0x00000008
.L_85:


//--------------------- .nv.info._ZN8pygpukit3ops2nn15copy_f32_kernelEPKfPfi --------------------------
	.section	.nv.info._ZN8pygpukit3ops2nn15copy_f32_kernelEPKfPfi,"",@"SHT_CUDA_INFO"
	.sectionflags	@""
	.align	4


	//----- nvinfo : EIATTR_CUDA_API_VERSION
	.align		4
        /*0000*/ 	.byte	0x04, 0x37
        /*0002*/ 	.short	(.L_87 - .L_86)
.L_86:
        /*0004*/ 	.word	0x00000082


	//----- nvinfo : EIATTR_KPARAM_INFO
	.align		4
.L_87:
        /*0008*/ 	.byte	0x04, 0x17
        /*000a*/ 	.short	(.L_89 - .L_88)
.L_88:
        /*000c*/ 	.word	0x00000000
        /*0010*/ 	.short	0x0002
        /*0012*/ 	.short	0x0010
        /*0014*/ 	.byte	0x00, 0xf0, 0x11, 0x00


	//----- nvinfo : EIATTR_KPARAM_INFO
	.align		4
.L_89:
        /*0018*/ 	.byte	0x04, 0x17
        /*001a*/ 	.short	(.L_91 - .L_90)
.L_90:
        /*001c*/ 	.word	0x00000000
        /*0020*/ 	.short	0x0001
        /*0022*/ 	.short	0x0008
        /*0024*/ 	.byte	0x00, 0xf5, 0x21, 0x00


	//----- nvinfo : EIATTR_KPARAM_INFO
	.align		4
.L_91:
        /*0028*/ 	.byte	0x04, 0x17
        /*002a*/ 	.short	(.L_93 - .L_92)
.L_92:
        /*002c*/ 	.word	0x00000000
        /*0030*/ 	.short	0x0000
        /*0032*/ 	.short	0x0000
        /*0034*/ 	.byte	0x00, 0xf5, 0x21, 0x00


	//----- nvinfo : EIATTR_SPARSE_MMA_MASK
	.align		4
.L_93:
        /*0038*/ 	.byte	0x03, 0x50
        /*003a*/ 	.short	0x0000


	//----- nvinfo : EIATTR_MAXREG_COUNT
	.align		4
        /*003c*/ 	.byte	0x03, 0x1b
        /*003e*/ 	.short	0x00ff


	//----- nvinfo : EIATTR_MERCURY_ISA_VERSION
	.align		4
        /*0040*/ 	.byte	0x03, 0x5f
        /*0042*/ 	.short	0x0101


	//----- nvinfo : EIATTR_VRC_CTA_INIT_COUNT
	.align		4
        /*0044*/ 	.byte	0x02, 0x4a
	.zero		1
	.zero		1


	//----- nvinfo : EIATTR_EXIT_INSTR_OFFSETS
	.align		4
        /*0048*/ 	.byte	0x04, 0x1c
        /*004a*/ 	.short	(.L_95 - .L_94)


	//   ....[0]....
.L_94:
        /*004c*/ 	.word	0x00000070


	//   ....[1]....
        /*0050*/ 	.word	0x000000f0


	//----- nvinfo : EIATTR_CBANK_PARAM_SIZE
	.align		4
.L_95:
        /*0054*/ 	.byte	0x03, 0x19
        /*0056*/ 	.short	0x0014


	//----- nvinfo : EIATTR_PARAM_CBANK
	.align		4
        /*0058*/ 	.byte	0x04, 0x0a
        /*005a*/ 	.short	(.L_97 - .L_96)
	.align		4
.L_96:
        /*005c*/ 	.word	index@(.nv.constant0._ZN8pygpukit3ops2nn15copy_f32_kernelEPKfPfi)
        /*0060*/ 	.short	0x0380
        /*0062*/ 	.short	0x0014


	//----- nvinfo : EIATTR_SW_WAR
	.align		4
.L_97:
        /*0064*/ 	.byte	0x04, 0x36
        /*0066*/ 	.short	(.L_99 - .L_98)
.L_98:
        /*0068*/ 	.word	0x00000008
.L_99:


//--------------------- .nv.info._ZN8pygpukit3ops2nn20zero_init_f32_kernelEPfi --------------------------
	.section	.nv.info._ZN8pygpukit3ops2nn20zero_init_f32_kernelEPfi,"",@"SHT_CUDA_INFO"
	.sectionflags	@""
	.align	4


	//----- nvinfo : EIATTR_CUDA_API_VERSION
	.align		4
        /*0000*/ 	.byte	0x04, 0x37
        /*0002*/ 	.short	(.L_101 - .L_100)
.L_100:
        /*0004*/ 	.word	0x00000082


	//----- nvinfo : EIATTR_KPARAM_INFO
	.align		4
.L_101:
        /*0008*/ 	.byte	0x04, 0x17
        /*000a*/ 	.short	(.L_103 - .L_102)
.L_102:
        /*000c*/ 	.word	0x00000000
        /*0010*/ 	.short	0x0001
        /*0012*/ 	.short	0x0008
        /*0014*/ 	.byte	0x00, 0xf0, 0x11, 0x00


	//----- nvinfo : EIATTR_KPARAM_INFO
	.align		4
.L_103:
        /*0018*/ 	.byte	0x04, 0x17
        /*001a*/ 	.short	(.L_105 - .L_104)
.L_104:
        /*001c*/ 	.word	0x00000000
        /*0020*/ 	.short	0x0000
        /*0022*/ 	.short	0x0000
        /*0024*/ 	.byte	0x00, 0xf5, 0x21, 0x00


	//----- nvinfo : EIATTR_SPARSE_MMA_MASK
	.align		4
.L_105:
        /*0028*/ 	.byte	0x03, 0x50
        /*002a*/ 	.short	0x0000


	//----- nvinfo : EIATTR_MAXREG_COUNT
	.align		4
        /*002c*/ 	.byte	0x03, 0x1b
        /*002e*/ 	.short	0x00ff


	//----- nvinfo : EIATTR_MERCURY_ISA_VERSION
	.align		4
        /*0030*/ 	.byte	0x03, 0x5f
        /*0032*/ 	.short	0x0101


	//----- nvinfo : EIATTR_VRC_CTA_INIT_COUNT
	.align		4
        /*0034*/ 	.byte	0x02, 0x4a
	.zero		1
	.zero		1


	//----- nvinfo : EIATTR_EXIT_INSTR_OFFSETS
	.align		4
        /*0038*/ 	.byte	0x04, 0x1c
        /*003a*/ 	.short	(.L_107 - .L_106)


	//   ....[0]....
.L_106:
        /*003c*/ 	.word	0x00000070


	//   ....[1]....
        /*0040*/ 	.word	0x000000c0


	//----- nvinfo : EIATTR_CBANK_PARAM_SIZE
	.align		4
.L_107:
        /*0044*/ 	.byte	0x03, 0x19
        /*0046*/ 	.short	0x000c


	//----- nvinfo : EIATTR_PARAM_CBANK
	.align		4
        /*0048*/ 	.byte	0x04, 0x0a
        /*004a*/ 	.short	(.L_109 - .L_108)
	.align		4
.L_108:
        /*004c*/ 	.word	index@(.nv.constant0._ZN8pygpukit3ops2nn20zero_init_f32_kernelEPfi)
        /*0050*/ 	.short	0x0380
        /*0052*/ 	.short	0x000c


	//----- nvinfo : EIATTR_SW_WAR
	.align		4
.L_109:
        /*0054*/ 	.byte	0x04, 0x36
        /*0056*/ 	.short	(.L_111 - .L_110)
.L_110:
        /*0058*/ 	.word	0x00000008
.L_111:


//--------------------- .nv.info._ZN8pygpukit3ops2nn20lstm_step_f32_kernelEPKfS3_S3_S3_PfS4_ii --------------------------
	.section	.nv.info._ZN8pygpukit3ops2nn20lstm_step_f32_kernelEPKfS3_S3_S3_PfS4_ii,"",@"SHT_CUDA_INFO"
	.sectionflags	@""
	.align	4


	//----- nvinfo : EIATTR_CUDA_API_VERSION
	.align		4
        /*0000*/ 	.byte	0x04, 0x37
        /*0002*/ 	.short	(.L_113 - .L_112)
.L_112:
        /*0004*/ 	.word	0x00000082


	//----- nvinfo : EIATTR_KPARAM_INFO
	.align		4
.L_113:
        /*0008*/ 	.byte	0x04, 0x17
        /*000a*/ 	.short	(.L_115 - .L_114)
.L_114:
        /*000c*/ 	.word	0x00000000
        /*0010*/ 	.short	0x0007
        /*0012*/ 	.short	0x0034
        /*0014*/ 	.byte	0x00, 0xf0, 0x11, 0x00


	//----- nvinfo : EIATTR_KPARAM_INFO
	.align		4
.L_115:
        /*0018*/ 	.byte	0x04, 0x17
        /*001a*/ 	.short	(.L_117 - .L_116)
.L_116:
        /*001c*/ 	.word	0x00000000
        /*0020*/ 	.short	0x0006
        /*0022*/ 	.short	0x0030
        /*0024*/ 	.byte	0x00, 0xf0, 0x11, 0x00


	//----- nvinfo : EIATTR_KPARAM_INFO
	.align		4
.L_117:
        /*0028*/ 	.byte	0x04, 0x17
        /*002a*/ 	.short	(.L_119 - .L_118)
.L_118:
        /*002c*/ 	.word	0x00000000
        /*0030*/ 	.short	0x0005
        /*0032*/ 	.short	0x0028
        /*0034*/ 	.byte	0x00, 0xf5, 0x21, 0x00


	//----- nvinfo : EIATTR_KPARAM_INFO
	.align		4
.L_119:
        /*0038*/ 	.byte	0x04, 0x17
        /*003a*/ 	.short	(.L_121 - .L_120)
.L_120:
        /*003c*/ 	.word	0x00000000
        /*0040*/ 	.short	0x0004
        /*0042*/ 	.short	0x0020
        /*0044*/ 	.byte	0x00, 0xf5, 0x21, 0x00


	//----- nvinfo : EIATTR_KPARAM_INFO
	.align		4
.L_121:
        /*0048*/ 	.byte	0x04, 0x17
        /*004a*/ 	.short	(.L_123 - .L_122)
.L_122:
        /*004c*/ 	.word	0x00000000
        /*0050*/ 	.short	0x0003
        /*0052*/ 	.short	0x0018
        /*0054*/ 	.byte	0x00, 0xf5, 0x21, 0x00


	//----- nvinfo : EIATTR_KPARAM_INFO
	.align		4
.L_123:
        /*0058*/ 	.byte	0x04, 0x17
        /*005a*/ 	.short	(.L_125 - .L_124)
.L_124:
        /*005c*/ 	.word	0x00000000
        /*0060*/ 	.short	0x0002
        /*0062*/ 	.short	0x0010
        /*0064*/ 	.byte	0x00, 0xf5, 0x21, 0x00


	//----- nvinfo : EIATTR_KPARAM_INFO
	.align		4
.L_125:
        /*0068*/ 	.byte	0x04, 0x17
        /*006a*/ 	.short	(.L_127 - .L_126)
.L_126:
        /*006c*/ 	.word	0x00000000
        /*0070*/ 	.short	0x0001
        /*0072*/ 	.short	0x0008
        /*0074*/ 	.byte	0x00, 0xf5, 0x21, 0x00


	//----- nvinfo : EIATTR_KPARAM_INFO
	.align		4
.L_127:
        /*0078*/ 	.byte	0x04, 0x17
        /*007a*/ 	.short	(.L_129 - .L_128)
.L_128:
        /*007c*/ 	.word	0x00000000
        /*0080*/ 	.short	0x0000
        /*0082*/ 	.short	0x0000
        /*0084*/ 	.byte	0x00, 0xf5, 0x21, 0x00


	//----- nvinfo : EIATTR_SPARSE_MMA_MASK
	.align		4
.L_129:
        /*0088*/ 	.byte	0x03, 0x50
        /*008a*/ 	.short	0x0000


	//----- nvinfo : EIATTR_MAXREG_COUNT
	.align		4
        /*008c*/ 	.byte	0x03, 0x1b
        /*008e*/ 	.short	0x00ff


	//----- nvinfo : EIATTR_MERCURY_ISA_VERSION
	.align		4
        /*0090*/ 	.byte	0x03, 0x5f
        /*0092*/ 	.short	0x0101


	//----- nvinfo : EIATTR_VRC_CTA_INIT_COUNT
	.align		4
        /*0094*/ 	.byte	0x02, 0x4a
	.zero		1
	.zero		1


	//----- nvinfo : EIATTR_EXIT_INSTR_OFFSETS
	.align		4
        /*0098*/ 	.byte	0x04, 0x1c
        /*009a*/ 	.short	(.L_131 - .L_130)


	//   ....[0]....
.L_130:
        /*009c*/ 	.word	0x00000090


	//   ....[1]....
        /*00a0*/ 	.word	0x000013f0


	//----- nvinfo : EIATTR_CRS_STACK_SIZE
	.align		4
.L_131:
        /*00a4*/ 	.byte	0x04, 0x1e
        /*00a6*/ 	.short	(.L_133 - .L_132)
.L_132:
        /*00a8*/ 	.word	0x00000000


	//----- nvinfo : EIATTR_CBANK_PARAM_SIZE
	.align		4
.L_133:
        /*00ac*/ 	.byte	0x03, 0x19
        /*00ae*/ 	.short	0x0038


	//----- nvinfo : EIATTR_PARAM_CBANK
	.align		4
        /*00b0*/ 	.byte	0x04, 0x0a
        /*00b2*/ 	.short	(.L_135 - .L_134)
	.align		4
.L_134:
        /*00b4*/ 	.word	index@(.nv.constant0._ZN8pygpukit3ops2nn20lstm_step_f32_kernelEPKfS3_S3_S3_PfS4_ii)
        /*00b8*/ 	.short	0x0380
        /*00ba*/ 	.short	0x0038


	//----- nvinfo : EIATTR_SW_WAR
	.align		4
.L_135:
        /*00bc*/ 	.byte	0x04, 0x36
        /*00be*/ 	.short	(.L_137 - .L_136)
.L_136:
        /*00c0*/ 	.word	0x00000008
.L_137:


//--------------------- .nv.info._ZN8pygpukit3ops2nn32lstm_precompute_gates_f32_kernelEPKfS3_S3_S3_Pfiiii --------------------------
	.section	.nv.info._ZN8pygpukit3ops2nn32lstm_precompute_gates_f32_kernelEPKfS3_S3_S3_Pfiiii,"",@"SHT_CUDA_INFO"
	.sectionflags	@""
	.align	4


	//----- nvinfo : EIATTR_CUDA_API_VERSION
	.align		4
        /*0000*/ 	.byte	0x04, 0x37
        /*0002*/ 	.short	(.L_139 - .L_138)
.L_138:
        /*0004*/ 	.word	0x00000082


	//----- nvinfo : EIATTR_KPARAM_INFO
	.align		4
.L_139:
        /*0008*/ 	.byte	0x04, 0x17
        /*000a*/ 	.short	(.L_141 - .L_140)
.L_140:
        /*000c*/ 	.word	0x00000000
        /*0010*/ 	.short	0x0008
        /*0012*/ 	.short	0x0034
        /*0014*/ 	.byte	0x00, 0xf0, 0x11, 0x00


	//----- nvinfo : EIATTR_KPARAM_INFO
	.align		4
.L_141:
        /*0018*/ 	.byte	0x04, 0x17
        /*001a*/ 	.short	(.L_143 - .L_142)
.L_142:
        /*001c*/ 	.word	0x00000000
        /*0020*/ 	.short	0x0007
        /*0022*/ 	.short	0x0030
        /*0024*/ 	.byte	0x00, 0xf0, 0x11, 0x00


	//----- nvinfo : EIATTR_KPARAM_INFO
	.align		4
.L_143:
        /*0028*/ 	.byte	0x04, 0x17
        /*002a*/ 	.short	(.L_145 - .L_144)
.L_144:
        /*002c*/ 	.word	0x00000000
        /*0030*/ 	.short	0x0006
        /*0032*/ 	.short	0x002c
        /*0034*/ 	.byte	0x00, 0xf0, 0x11, 0x00


	//----- nvinfo : EIATTR_KPARAM_INFO
	.align		4
.L_145:
        /*0038*/ 	.byte	0x04, 0x17
        /*003a*/ 	.short	(.L_147 - .L_146)
.L_146:
        /*003c*/ 	.word	0x00000000
        /*0040*/ 	.short	0x0005
        /*0042*/ 	.short	0x0028
        /*0044*/ 	.byte	0x00, 0xf0, 0x11, 0x00


	//----- nvinfo : EIATTR_KPARAM_INFO
	.align		4
.L_147:
        /*0048*/ 	.byte	0x04, 0x17
        /*004a*/ 	.short	(.L_149 - .L_148)
.L_148:
        /*004c*/ 	.word	0x00000000
        /*0050*/ 	.short	0x0004
        /*0052*/ 	.short	0x0020
        /*0054*/ 	.byte	0x00, 0xf5, 0x21, 0x00


	//----- nvinfo : EIATTR_KPARAM_INFO
	.align		4
.L_149:
        /*0058*/ 	.byte	0x04, 0x17
        /*005a*/ 	.short	(.L_151 - .L_150)
.L_150:
        /*005c*/ 	.word	0x00000000
        /*0060*/ 	.short	0x0003
        /*0062*/ 	.short	0x0018
        /*0064*/ 	.byte	0x00, 0xf5, 0x21, 0x00


	//----- nvinfo : EIATTR_KPARAM_INFO
	.align		4
.L_151:
        /*0068*/ 	.byte	0x04, 0x17
        /*006a*/ 	.short	(.L_153 - .L_152)
.L_152:
        /*006c*/ 	.word	0x00000000
        /*0070*/ 	.short	0x0002
        /*0072*/ 	.short	0x0010
        /*0074*/ 	.byte	0x00, 0xf5, 0x21, 0x00


	//----- nvinfo : EIATTR_KPARAM_INFO
	.align		4
.L_153:
        /*0078*/ 	.byte	0x04, 0x17
        /*007a*/ 	.short	(.L_155 - .L_154)
.L_154:
        /*007c*/ 	.word	0x00000000
        /*0080*/ 	.short	0x0001
        /*0082*/ 	.short	0x0008
        /*0084*/ 	.byte	0x00, 0xf5, 0x21, 0x00


	//----- nvinfo : EIATTR_KPARAM_INFO
	.align		4
.L_155:
        /*0088*/ 	.byte	0x04, 0x17
        /*008a*/ 	.short	(.L_157 - .L_156)
.L_156:
        /*008c*/ 	.word	0x00000000
        /*0090*/ 	.short	0x0000
        /*0092*/ 	.short	0x0000
        /*0094*/ 	.byte	0x00, 0xf5, 0x21, 0x00


	//----- nvinfo : EIATTR_SPARSE_MMA_MASK
	.align		4
.L_157:
        /*0098*/ 	.byte	0x03, 0x50
        /*009a*/ 	.short	0x0000


	//----- nvinfo : EIATTR_MAXREG_COUNT
	.align		4
        /*009c*/ 	.byte	0x03, 0x1b
        /*009e*/ 	.short	0x00ff


	//----- nvinfo : EIATTR_MERCURY_ISA_VERSION
	.align		4
        /*00a0*/ 	.byte	0x03, 0x5f
        /*00a2*/ 	.short	0x0101


	//----- nvinfo : EIATTR_VRC_CTA_INIT_COUNT
	.align		4
        /*00a4*/ 	.byte	0x02, 0x4a
	.zero		1
	.zero		1


	//----- nvinfo : EIATTR_EXIT_INSTR_OFFSETS
	.align		4
        /*00a8*/ 	.byte	0x04, 0x1c
        /*00aa*/ 	.short	(.L_159 - .L_158)


	//   ....[0]....
.L_158:
        /*00ac*/ 	.word	0x000000d0


	//   ....[1]....
        /*00b0*/ 	.word	0x000009d0


	//----- nvinfo : EIATTR_CBANK_PARAM_SIZE
	.align		4
.L_159:
        /*00b4*/ 	.byte	0x03, 0x19
        /*00b6*/ 	.short	0x0038


	//----- nvinfo : EIATTR_PARAM_CBANK
	.align		4
        /*00b8*/ 	.byte	0x04, 0x0a
        /*00ba*/ 	.short	(.L_161 - .L_160)
	.align		4
.L_160:
        /*00bc*/ 	.word	index@(.nv.constant0._ZN8pygpukit3ops2nn32lstm_precompute_gates_f32_kernelEPKfS3_S3_S3_Pfiiii)
        /*00c0*/ 	.short	0x0380
        /*00c2*/ 	.short	0x0038


	//----- nvinfo : EIATTR_SW_WAR
	.align		4
.L_161:
        /*00c4*/ 	.byte	0x04, 0x36
        /*00c6*/ 	.short	(.L_163 - .L_162)
.L_162:
        /*00c8*/ 	.word	0x00000008
.L_163:


//--------------------- .nv.info._ZN8pygpukit3ops2nn20lstm_cell_f32_kernelEPKfS3_S3_S3_PfS4_ii --------------------------
	.section	.nv.info._ZN8pygpukit3ops2nn20lstm_cell_f32_kernelEPKfS3_S3_S3_PfS4_ii,"",@"SHT_CUDA_INFO"
	.sectionflags	@""
	.align	4


	//----- nvinfo : EIATTR_CUDA_API_VERSION
	.align		4
        /*0000*/ 	.byte	0x04, 0x37
        /*0002*/ 	.short	(.L_165 - .L_164)
.L_164:
        /*0004*/ 	.word	0x00000082


	//----- nvinfo : EIATTR_KPARAM_INFO
	.align		4
.L_165:
        /*0008*/ 	.byte	0x04, 0x17
        /*000a*/ 	.short	(.L_167 - .L_166)
.L_166:
        /*000c*/ 	.word	0x00000000
        /*0010*/ 	.short	0x0007
        /*0012*/ 	.short	0x0034
        /*0014*/ 	.byte	0x00, 0xf0, 0x11, 0x00


	//----- nvinfo : EIATTR_KPARAM_INFO
	.align		4
.L_167:
        /*0018*/ 	.byte	0x04, 0x17
        /*001a*/ 	.short	(.L_169 - .L_168)
.L_168:
        /*001c*/ 	.word	0x00000000
        /*0020*/ 	.short	0x0006
        /*0022*/ 	.short	0x0030
        /*0024*/ 	.byte	0x00, 0xf0, 0x11, 0x00


	//----- nvinfo : EIATTR_KPARAM_INFO
	.align		4
.L_169:
        /*0028*/ 	.byte	0x04, 0x17
        /*002a*/ 	.short	(.L_171 - .L_170)
.L_170:
        /*002c*/ 	.word	0x00000000
        /*0030*/ 	.short	0x0005
        /*0032*/ 	.short	0x0028
        /*0034*/ 	.byte	0x00, 0xf5, 0x21, 0x00


	//----- nvinfo : EIATTR_KPARAM_INFO
	.align		4
.L_171:
        /*0038*/ 	.byte	0x04, 0x17
        /*003a*/ 	.short	(.L_173 - .L_172)
.L_172:
        /*003c*/ 	.word	0x00000000
        /*0040*/ 	.short	0x0004
        /*0042*/ 	.short	0x0020
        /*0044*/ 	.byte	0x00, 0xf5, 0x21, 0x00


	//----- nvinfo : EIATTR_KPARAM_INFO
	.align		4
.L_173:
        /*0048*/ 	.byte	0x04, 0x17
        /*004a*/ 	.short	(.L_175 - .L_174)
.L_174:
        /*004c*/ 	.word	0x00000000
        /*0050*/ 	.short	0x0003
        /*0052*/ 	.short	0x0018
        /*0054*/ 	.byte	0x00, 0xf5, 0x21, 0x00


	//----- nvinfo : EIATTR_KPARAM_INFO
	.align		4
.L_175:
        /*0058*/ 	.byte	0x04, 0x17
        /*005a*/ 	.short	(.L_177 - .L_176)
.L_176:
        /*005c*/ 	.word	0x00000000
        /*0060*/ 	.short	0x0002
        /*0062*/ 	.short	0x0010
        /*0064*/ 	.byte	0x00, 0xf5, 0x21, 0x00


	//----- nvinfo : EIATTR_KPARAM_INFO
	.align		4
.L_177:
        /*0068*/ 	.byte	0x04, 0x17
        /*006a*/ 	.short	(.L_179 - .L_178)
.L_178:
        /*006c*/ 	.word	0x00000000
        /*0070*/ 	.short	0x0001
        /*0072*/ 	.short	0x0008
        /*0074*/ 	.byte	0x00, 0xf5, 0x21, 0x00


	//----- nvinfo : EIATTR_KPARAM_INFO
	.align		4
.L_179:
        /*0078*/ 	.byte	0x04, 0x17
        /*007a*/ 	.short	(.L_181 - .L_180)
.L_180:
        /*007c*/ 	.word	0x00000000
        /*0080*/ 	.short	0x0000
        /*0082*/ 	.short	0x0000
        /*0084*/ 	.byte	0x00, 0xf5, 0x21, 0x00


	//----- nvinfo : EIATTR_SPARSE_MMA_MASK
	.align		4
.L_181:
        /*0088*/ 	.byte	0x03, 0x50
        /*008a*/ 	.short	0x0000


	//----- nvinfo : EIATTR_MAXREG_COUNT
	.align		4
        /*008c*/ 	.byte	0x03, 0x1b
        /*008e*/ 	.short	0x00ff


	//----- nvinfo : EIATTR_MERCURY_ISA_VERSION
	.align		4
        /*0090*/ 	.byte	0x03, 0x5f
        /*0092*/ 	.short	0x0101


	//----- nvinfo : EIATTR_VRC_CTA_INIT_COUNT
	.align		4
        /*0094*/ 	.byte	0x02, 0x4a
	.zero		1
	.zero		1


	//----- nvinfo : EIATTR_EXIT_INSTR_OFFSETS
	.align		4
        /*0098*/ 	.byte	0x04, 0x1c
        /*009a*/ 	.short	(.L_183 - .L_182)


	//   ....[0]....
.L_182:
        /*009c*/ 	.word	0x00000090


	//   ....[1]....
        /*00a0*/ 	.word	0x00001200


	//----- nvinfo : EIATTR_CRS_STACK_SIZE
	.align		4
.L_183:
        /*00a4*/ 	.byte	0x04, 0x1e
        /*00a6*/ 	.short	(.L_185 - .L_184)
.L_184:
        /*00a8*/ 	.word	0x00000000


	//----- nvinfo : EIATTR_CBANK_PARAM_SIZE
	.align		4
.L_185:
        /*00ac*/ 	.byte	0x03, 0x19
        /*00ae*/ 	.short	0x0038


	//----- nvinfo : EIATTR_PARAM_CBANK
	.align		4
        /*00b0*/ 	.byte	0x04, 0x0a
        /*00b2*/ 	.short	(.L_187 - .L_186)
	.align		4
.L_186:
        /*00b4*/ 	.word	index@(.nv.constant0._ZN8pygpukit3ops2nn20lstm_cell_f32_kernelEPKfS3_S3_S3_PfS4_ii)
        /*00b8*/ 	.short	0x0380
        /*00ba*/ 	.short	0x0038


	//----- nvinfo : EIATTR_SW_WAR
	.align		4
.L_187:
        /*00bc*/ 	.byte	0x04, 0x36
        /*00be*/ 	.short	(.L_189 - .L_188)
.L_188:
        /*00c0*/ 	.word	0x00000008
.L_189:


//--------------------- .nv.callgraph             --------------------------
	.section	.nv.callgraph,"",@"SHT_CUDA_CALLGRAPH"
	.align	4
	.sectionentsize	8
	.align		4
        /*0000*/ 	.word	0x00000000
	.align		4
        /*0004*/ 	.word	0xffffffff
	.align		4
        /*0008*/ 	.word	0x00000000
	.align		4
        /*000c*/ 	.word	0xfffffffe
	.align		4
        /*0010*/ 	.word	0x00000000
	.align		4
        /*0014*/ 	.word	0xfffffffd
	.align		4
        /*0018*/ 	.word	0x00000000
	.align		4
        /*001c*/ 	.word	0xfffffffc


//--------------------- .text._ZN8pygpukit3ops2nn36lstm_concat_bidirectional_f32_kernelEPKfS3_Pfiii --------------------------
	.section	.text._ZN8pygpukit3ops2nn36lstm_concat_bidirectional_f32_kernelEPKfS3_Pfiii,"ax",@progbits
	.align	128
        .global         _ZN8pygpukit3ops2nn36lstm_concat_bidirectional_f32_kernelEPKfS3_Pfiii
        .type           _ZN8pygpukit3ops2nn36lstm_concat_bidirectional_f32_kernelEPKfS3_Pfiii,@function
        .size           _ZN8pygpukit3ops2nn36lstm_concat_bidirectional_f32_kernelEPKfS3_Pfiii,(.L_x_47 - _ZN8pygpukit3ops2nn36lstm_concat_bidirectional_f32_kernelEPKfS3_Pfiii)
        .other          _ZN8pygpukit3ops2nn36lstm_concat_bidirectional_f32_kernelEPKfS3_Pfiii,@"STO_CUDA_ENTRY STV_DEFAULT"
_ZN8pygpukit3ops2nn36lstm_concat_bidirectional_f32_kernelEPKfS3_Pfiii:
.text._ZN8pygpukit3ops2nn36lstm_concat_bidirectional_f32_kernelEPKfS3_Pfiii:
[----:B------:R-:W-:Y:S01]  /*0000*/  LDC R1, c[0x0][0x37c] ;  /* 0x0000df00ff017b82 */ /* 0x000fe20000000800 */
[----:B------:R-:W0:Y:S07]  /*0010*/  S2R R4, SR_CTAID.Y ;  /* 0x0000000000047919 */ /* 0x000e2e0000002600 */
[----:B------:R-:W0:Y:S01]  /*0020*/  LDC.64 R10, c[0x0][0x398] ;  /* 0x0000e600ff0a7b82 */ /* 0x000e220000000a00 */
[----:B------:R-:W1:Y:S07]  /*0030*/  S2R R3, SR_TID.X ;  /* 0x0000000000037919 */ /* 0x000e6e0000002100 */
[----:B------:R-:W1:Y:S08]  /*0040*/  S2UR UR4, SR_CTAID.X ;  /* 0x00000000000479c3 */ /* 0x000e700000002500 */
[----:B------:R-:W1:Y:S08]  /*0050*/  LDC R0, c[0x0][0x360] ;  /* 0x0000d800ff007b82 */ /* 0x000e700000000800 */
[----:B------:R-:W2:Y:S01]  /*0060*/  S2UR UR6, SR_CTAID.Z ;  /* 0x00000000000679c3 */ /* 0x000ea20000002700 */
[----:B0-----:R-:W-:-:S07]  /*0070*/  ISETP.GE.AND P0, PT, R4, R11, PT ;  /* 0x0000000b0400720c */ /* 0x001fce0003f06270 */
[----:B------:R-:W0:Y:S01]  /*0080*/  LDC R8, c[0x0][0x3a0] ;  /* 0x0000e800ff087b82 */ /* 0x000e220000000800 */
[----:B-1----:R-:W-:Y:S01]  /*0090*/  IMAD R0, R0, UR4, R3 ;  /* 0x0000000400007c24 */ /* 0x002fe2000f8e0203 */
[----:B--2---:R-:W-:-:S04]  /*00a0*/  ISETP.LE.OR P0, PT, R10, UR6, P0 ;  /* 0x000000060a007c0c */ /* 0x004fc80008703670 */
[----:B0-----:R-:W-:-:S13]  /*00b0*/  ISETP.GE.OR P0, PT, R0, R8, P0 ;  /* 0x000000080000720c */ /* 0x001fda0000706670 */
[----:B------:R-:W-:Y:S05]  /*00c0*/  @P0 EXIT ;  /* 0x000000000000094d */ /* 0x000fea0003800000 */
[----:B------:R-:W0:Y:S01]  /*00d0*/  LDC.64 R2, c[0x0][0x380] ;  /* 0x0000e000ff027b82 */ /* 0x000e220000000a00 */
[----:B------:R-:W1:Y:S01]  /*00e0*/  LDCU.64 UR4, c[0x0][0x358] ;  /* 0x00006b00ff0477ac */ /* 0x000e620008000a00 */
[----:B------:R-:W-:-:S04]  /*00f0*/  IMAD R9, R11, UR6, R4 ;  /* 0x000000060b097c24 */ /* 0x000fc8000f8e0204 */
[----:B------:R-:W-:Y:S02]  /*0100*/  IMAD R11, R9, R8, R0 ;  /* 0x00000008090b7224 */ /* 0x000fe400078e0200 */
[----:B------:R-:W2:Y:S08]  /*0110*/  LDC.64 R6, c[0x0][0x388] ;  /* 0x0000e200ff067b82 */ /* 0x000eb00000000a00 */
[----:B------:R-:W3:Y:S01]  /*0120*/  LDC.64 R4, c[0x0][0x390] ;  /* 0x0000e400ff047b82 */ /* 0x000ee20000000a00 */
[----:B0-----:R-:W-:-:S06]  /*0130*/  IMAD.WIDE R2, R11, 0x4, R2 ;  /* 0x000000040b027825 */ /* 0x001fcc00078e0202 */
[----:B-1----:R-:W4:Y:S01]  /*0140*/  LDG.E.CONSTANT R3, desc[UR4][R2.64] ;  /* 0x0000000402037981 */ /* 0x002f22000c1e9900 */
[----:B--2---:R-:W-:-:S06]  /*0150*/  IMAD.WIDE R6, R11, 0x4, R6 ;  /* 0x000000040b067825 */ /* 0x004fcc00078e0206 */
[----:B------:R-:W2:Y:S01]  /*0160*/  LDG.E.CONSTANT R7, desc[UR4][R6.64] ;  /* 0x0000000406077981 */ /* 0x000ea2000c1e9900 */
[----:B------:R-:W-:-:S04]  /*0170*/  IMAD R9, R9, R8, R11 ;  /* 0x0000000809097224 */ /* 0x000fc800078e020b */
[----:B---3--:R-:W-:-:S04]  /*0180*/  IMAD.WIDE R4, R9, 0x4, R4 ;  /* 0x0000000409047825 */ /* 0x008fc800078e0204 */
[----:B------:R-:W-:Y:S01]  /*0190*/  IMAD.WIDE R8, R8, 0x4, R4 ;  /* 0x0000000408087825 */ /* 0x000fe200078e0204 */
[----:B----4-:R-:W-:Y:S04]  /*01a0*/  STG.E desc[UR4][R4.64], R3 ;  /* 0x0000000304007986 */ /* 0x010fe8000c101904 */
[----:B--2---:R-:W-:Y:S01]  /*01b0*/  STG.E desc[UR4][R8.64], R7 ;  /* 0x0000000708007986 */ /* 0x004fe2000c101904 */
[----:B------:R-:W-:Y:S05]  /*01c0*/  EXIT ;  /* 0x000000000000794d */ /* 0x000fea0003800000 */
.L_x_0:
[----:B------:R-:W-:-:S00]  /*01d0*/  BRA `(.L_x_0) ;  /* 0xfffffffc00fc7947 */ /* 0x000fc0000383ffff */
[----:B------:R-:W-:-:S00]  /*01e0*/  NOP ;  /* 0x0000000000007918 */ /* 0x000fc00000000000 */
        /* <DEDUP_REMOVED lines=9> */
.L_x_47:


//--------------------- .text._ZN8pygpukit3ops2nn30lstm_copy_to_output_f32_kernelEPKfPfiiii --------------------------
	.section	.text._ZN8pygpukit3ops2nn30lstm_copy_to_output_f32_kernelEPKfPfiiii,"ax",@progbits
	.align	128
        .global         _ZN8pygpukit3ops2nn30lstm_copy_to_output_f32_kernelEPKfPfiiii
        .type           _ZN8pygpukit3ops2nn30lstm_copy_to_output_f32_kernelEPKfPfiiii,@function
        .size           _ZN8pygpukit3ops2nn30lstm_copy_to_output_f32_kernelEPKfPfiiii,(.L_x_48 - _ZN8pygpukit3ops2nn30lstm_copy_to_output_f32_kernelEPKfPfiiii)
        .other          _ZN8pygpukit3ops2nn30lstm_copy_to_output_f32_kernelEPKfPfiiii,@"STO_CUDA_ENTRY STV_DEFAULT"
_ZN8pygpukit3ops2nn30lstm_copy_to_output_f32_kernelEPKfPfiiii:
.text._ZN8pygpukit3ops2nn30lstm_copy_to_output_f32_kernelEPKfPfiiii:
[----:B------:R-:W-:Y:S01]  /*0000*/  LDC R1, c[0x0][0x37c] ;  /* 0x0000df00ff017b82 */ /* 0x000fe20000000800 */
[----:B------:R-:W0:Y:S07]  /*0010*/  S2R R3, SR_TID.X ;  /* 0x0000000000037919 */ /* 0x000e2e0000002100 */
[----:B------:R-:W0:Y:S08]  /*0020*/  S2UR UR4, SR_CTAID.X ;  /* 0x00000000000479c3 */ /* 0x000e300000002500 */
[----:B------:R-:W0:Y:S08]  /*0030*/  LDC R0, c[0x0][0x360] ;  /* 0x0000d800ff007b82 */ /* 0x000e300000000800 */
[----:B------:R-:W1:Y:S08]  /*0040*/  LDC R7, c[0x0][0x398] ;  /* 0x0000e600ff077b82 */ /* 0x000e700000000800 */
[----:B------:R-:W2:Y:S08]  /*0050*/  S2UR UR8, SR_CTAID.Y ;  /* 0x00000000000879c3 */ /* 0x000eb00000002600 */
[----:B------:R-:W2:Y:S01]  /*0060*/  LDC R2, c[0x0][0x390] ;  /* 0x0000e400ff027b82 */ /* 0x000ea20000000800 */
[----:B0-----:R-:W-:-:S05]  /*0070*/  IMAD R0, R0, UR4, R3 ;  /* 0x0000000400007c24 */ /* 0x001fca000f8e0203 */
[----:B-1----:R-:W-:-:S04]  /*0080*/  ISETP.GE.AND P0, PT, R0, R7, PT ;  /* 0x000000070000720c */ /* 0x002fc80003f06270 */
[----:B--2---:R-:W-:-:S13]  /*0090*/  ISETP.LE.OR P0, PT, R2, UR8, P0 ;  /* 0x0000000802007c0c */ /* 0x004fda0008703670 */
[----:B------:R-:W-:Y:S05]  /*00a0*/  @P0 EXIT ;  /* 0x000000000000094d */ /* 0x000fea0003800000 */
[----:B------:R-:W0:Y:S01]  /*00b0*/  LDC.64 R2, c[0x0][0x380] ;  /* 0x0000e000ff027b82 */ /* 0x000e220000000a00 */
[----:B------:R-:W1:Y:S01]  /*00c0*/  LDCU.64 UR6, c[0x0][0x358] ;  /* 0x00006b00ff0677ac */ /* 0x000e620008000a00 */
[----:B------:R-:W-:Y:S01]  /*00d0*/  IMAD R5, R7, UR8, R0 ;  /* 0x0000000807057c24 */ /* 0x000fe2000f8e0200 */
[----:B------:R-:W2:Y:S01]  /*00e0*/  LDCU UR4, c[0x0][0x394] ;  /* 0x00007280ff0477ac */ /* 0x000ea20008000800 */
[----:B------:R-:W2:Y:S02]  /*00f0*/  LDCU UR5, c[0x0][0x39c] ;  /* 0x00007380ff0577ac */ /* 0x000ea40008000800 */
[----:B0-----:R-:W-:Y:S02]  /*0100*/  IMAD.WIDE R2, R5, 0x4, R2 ;  /* 0x0000000405027825 */ /* 0x001fe400078e0202 */
[----:B------:R-:W0:Y:S04]  /*0110*/  LDC.64 R4, c[0x0][0x388] ;  /* 0x0000e200ff047b82 */ /* 0x000e280000000a00 */
[----:B-1----:R-:W3:Y:S01]  /*0120*/  LDG.E.CONSTANT R3, desc[UR6][R2.64] ;  /* 0x0000000602037981 */ /* 0x002ee2000c1e9900 */
[----:B--2---:R-:W-:-:S06]  /*0130*/  UIMAD UR4, UR8, UR4, UR5 ;  /* 0x00000004080472a4 */ /* 0x004fcc000f8e0205 */
[----:B------:R-:W-:-:S04]  /*0140*/  IMAD R7, R7, UR4, R0 ;  /* 0x0000000407077c24 */ /* 0x000fc8000f8e0200 */
[----:B0-----:R-:W-:-:S05]  /*0150*/  IMAD.WIDE R4, R7, 0x4, R4 ;  /* 0x0000000407047825 */ /* 0x001fca00078e0204 */
[----:B---3--:R-:W-:Y:S01]  /*0160*/  STG.E desc[UR6][R4.64], R3 ;  /* 0x0000000304007986 */ /* 0x008fe2000c101906 */
[----:B------:R-:W-:Y:S05]  /*0170*/  EXIT ;  /* 0x000000000000794d */ /* 0x000fea0003800000 */
.L_x_1:
        /* <DEDUP_REMOVED lines=16> */
.L_x_48:


//--------------------- .text._ZN8pygpukit3ops2nn15copy_f32_kernelEPKfPfi --------------------------
	.section	.text._ZN8pygpukit3ops2nn15copy_f32_kernelEPKfPfi,"ax",@progbits
	.align	128
        .global         _ZN8pygpukit3ops2nn15copy_f32_kernelEPKfPfi
        .type           _ZN8pygpukit3ops2nn15copy_f32_kernelEPKfPfi,@function
        .size           _ZN8pygpukit3ops2nn15copy_f32_kernelEPKfPfi,(.L_x_49 - _ZN8pygpukit3ops2nn15copy_f32_kernelEPKfPfi)
        .other          _ZN8pygpukit3ops2nn15copy_f32_kernelEPKfPfi,@"STO_CUDA_ENTRY STV_DEFAULT"
_ZN8pygpukit3ops2nn15copy_f32_kernelEPKfPfi:
.text._ZN8pygpukit3ops2nn15copy_f32_kernelEPKfPfi:
[----:B------:R-:W-:Y:S01]  /*0000*/  LDC R1, c[0x0][0x37c] ;  /* 0x0000df00ff017b82 */ /* 0x000fe20000000800 */
[----:B------:R-:W0:Y:S07]  /*0010*/  S2R R0, SR_TID.X ;  /* 0x0000000000007919 */ /* 0x000e2e0000002100 */
[----:B------:R-:W0:Y:S01]  /*0020*/  S2UR UR4, SR_CTAID.X ;  /* 0x00000000000479c3 */ /* 0x000e220000002500 */
[----:B------:R-:W1:Y:S07]  /*0030*/  LDCU UR5, c[0x0][0x390] ;  /* 0x00007200ff0577ac */ /* 0x000e6e0008000800 */
[----:B------:R-:W0:Y:S02]  /*0040*/  LDC R7, c[0x0][0x360] ;  /* 0x0000d800ff077b82 */ /* 0x000e240000000800 */
[----:B0-----:R-:W-:-:S05]  /*0050*/  IMAD R7, R7, UR4, R0 ;  /* 0x0000000407077c24 */ /* 0x001fca000f8e0200 */
[----:B-1----:R-:W-:-:S13]  /*0060*/  ISETP.GE.AND P0, PT, R7, UR5, PT ;  /* 0x0000000507007c0c */ /* 0x002fda000bf06270 */
[----:B------:R-:W-:Y:S05]  /*0070*/  @P0 EXIT ;  /* 0x000000000000094d */ /* 0x000fea0003800000 */
[----:B------:R-:W0:Y:S01]  /*0080*/  LDC.64 R2, c[0x0][0x380] ;  /* 0x0000e000ff027b82 */ /* 0x000e220000000a00 */
[----:B------:R-:W1:Y:S07]  /*0090*/  LDCU.64 UR4, c[0x0][0x358] ;  /* 0x00006b00ff0477ac */ /* 0x000e6e0008000a00 */
[----:B------:R-:W2:Y:S01]  /*00a0*/  LDC.64 R4, c[0x0][0x388] ;  /* 0x0000e200ff047b82 */ /* 0x000ea20000000a00 */
[----:B0-----:R-:W-:-:S06]  /*00b0*/  IMAD.WIDE R2, R7, 0x4, R2 ;  /* 0x0000000407027825 */ /* 0x001fcc00078e0202 */
[----:B-1----:R-:W3:Y:S01]  /*00c0*/  LDG.E.CONSTANT R3, desc[UR4][R2.64] ;  /* 0x0000000402037981 */ /* 0x002ee2000c1e9900 */
[----:B--2---:R-:W-:-:S05]  /*00d0*/  IMAD.WIDE R4, R7, 0x4, R4 ;  /* 0x0000000407047825 */ /* 0x004fca00078e0204 */
[----:B---3--:R-:W-:Y:S01]  /*00e0*/  STG.E desc[UR4][R4.64], R3 ;  /* 0x0000000304007986 */ /* 0x008fe2000c101904 */
[----:B------:R-:W-:Y:S05]  /*00f0*/  EXIT ;  /* 0x000000000000794d */ /* 0x000fea0003800000 */
.L_x_2:
        /* <DEDUP_REMOVED lines=16> */
.L_x_49:


//--------------------- .text._ZN8pygpukit3ops2nn20zero_init_f32_kernelEPfi --------------------------
	.section	.text._ZN8pygpukit3ops2nn20zero_init_f32_kernelEPfi,"ax",@progbits
	.align	128
        .global         _ZN8pygpukit3ops2nn20zero_init_f32_kernelEPfi
        .type           _ZN8pygpukit3ops2nn20zero_init_f32_kernelEPfi,@function
        .size           _ZN8pygpukit3ops2nn20zero_init_f32_kernelEPfi,(.L_x_50 - _ZN8pygpukit3ops2nn20zero_init_f32_kernelEPfi)
        .other          _ZN8pygpukit3ops2nn20zero_init_f32_kernelEPfi,@"STO_CUDA_ENTRY STV_DEFAULT"
_ZN8pygpukit3ops2nn20zero_init_f32_kernelEPfi:
.text._ZN8pygpukit3ops2nn20zero_init_f32_kernelEPfi:
        /* <DEDUP_REMOVED lines=9> */
[----:B------:R-:W1:Y:S01]  /*0090*/  LDCU.64 UR4, c[0x0][0x358] ;  /* 0x00006b00ff0477ac */ /* 0x000e620008000a00 */
[----:B0-----:R-:W-:-:S05]  /*00a0*/  IMAD.WIDE R2, R5, 0x4, R2 ;  /* 0x0000000405027825 */ /* 0x001fca00078e0202 */
[----:B-1----:R-:W-:Y:S01]  /*00b0*/  STG.E desc[UR4][R2.64], RZ ;  /* 0x000000ff02007986 */ /* 0x002fe2000c101904 */
[----:B------:R-:W-:Y:S05]  /*00c0*/  EXIT ;  /* 0x000000000000794d */ /* 0x000fea0003800000 */
.L_x_3:
        /* <DEDUP_REMOVED lines=11> */
.L_x_50:


//--------------------- .text._ZN8pygpukit3ops2nn20lstm_step_f32_kernelEPKfS3_S3_S3_PfS4_ii --------------------------
	.section	.text._ZN8pygpukit3ops2nn20lstm_step_f32_kernelEPKfS3_S3_S3_PfS4_ii,"ax",@progbits
	.align	128
        .global         _ZN8pygpukit3ops2nn20lstm_step_f32_kernelEPKfS3_S3_S3_PfS4_ii
        .type           _ZN8pygpukit3ops2nn20lstm_step_f32_kernelEPKfS3_S3_S3_PfS4_ii,@function
        .size           _ZN8pygpukit3ops2nn20lstm_step_f32_kernelEPKfS3_S3_S3_PfS4_ii,(.L_x_45 - _ZN8pygpukit3ops2nn20lstm_step_f32_kernelEPKfS3_S3_S3_PfS4_ii)
        .other          _ZN8pygpukit3ops2nn20lstm_step_f32_kernelEPKfS3_S3_S3_PfS4_ii,@"STO_CUDA_ENTRY STV_DEFAULT"
_ZN8pygpukit3ops2nn20lstm_step_f32_kernelEPKfS3_S3_S3_PfS4_ii:
.text._ZN8pygpukit3ops2nn20lstm_step_f32_kernelEPKfS3_S3_S3_PfS4_ii:
[----:B------:R-:W-:Y:S01]  /*0000*/  LDC R1, c[0x0][0x37c] ;  /* 0x0000df00ff017b82 */ /* 0x000fe20000000800 */
[----:B------:R-:W0:Y:S07]  /*0010*/  S2R R3, SR_TID.X ;  /* 0x0000000000037919 */ /* 0x000e2e0000002100 */
[----:B------:R-:W0:Y:S08]  /*0020*/  S2UR UR5, SR_CTAID.X ;  /* 0x00000000000579c3 */ /* 0x000e300000002500 */
[----:B------:R-:W0:Y:S08]  /*0030*/  LDC R0, c[0x0][0x360] ;  /* 0x0000d800ff007b82 */ /* 0x000e300000000800 */
[----:B------:R-:W1:Y:S08]  /*0040*/  LDC.64 R16, c[0x0][0x3b0] ;  /* 0x0000ec00ff107b82 */ /* 0x000e700000000a00 */
[----:B------:R-:W2:Y:S01]  /*0050*/  S2UR UR4, SR_CTAID.Y ;  /* 0x00000000000479c3 */ /* 0x000ea20000002600 */
[----:B0-----:R-:W-:-:S05]  /*0060*/  IMAD R0, R0, UR5, R3 ;  /* 0x0000000500007c24 */ /* 0x001fca000f8e0203 */
[----:B-1----:R-:W-:-:S04]  /*0070*/  ISETP.GE.AND P0, PT, R0, R17, PT ;  /* 0x000000110000720c */ /* 0x002fc80003f06270 */
[----:B--2---:R-:W-:-:S13]  /*0080*/  ISETP.LE.OR P0, PT, R16, UR4, P0 ;  /* 0x0000000410007c0c */ /* 0x004fda0008703670 */
[----:B------:R-:W-:Y:S05]  /*0090*/  @P0 EXIT ;  /* 0x000000000000094d */ /* 0x000fea0003800000 */
[----:B------:R-:W0:Y:S01]  /*00a0*/  LDC.64 R2, c[0x0][0x380] ;  /* 0x0000e000ff027b82 */ /* 0x000e220000000a00 */
[----:B------:R-:W-:Y:S01]  /*00b0*/  IMAD R23, R17, UR4, RZ ;  /* 0x0000000411177c24 */ /* 0x000fe2000f8e02ff */
[----:B------:R-:W1:Y:S03]  /*00c0*/  LDCU.64 UR6, c[0x0][0x358] ;  /* 0x00006b00ff0677ac */ /* 0x000e660008000a00 */
[----:B------:R-:W-:-:S04]  /*00d0*/  IMAD R5, R23, 0x4, R0 ;  /* 0x0000000417057824 */ /* 0x000fc800078e0200 */
[----:B0-----:R-:W-:-:S05]  /*00e0*/  IMAD.WIDE R2, R5, 0x4, R2 ;  /* 0x0000000405027825 */ /* 0x001fca00078e0202 */
[----:B-1----:R0:W5:Y:S01]  /*00f0*/  LDG.E.CONSTANT R15, desc[UR6][R2.64] ;  /* 0x00000006020f7981 */ /* 0x002162000c1e9900 */
[----:B------:R-:W-:-:S05]  /*0100*/  IMAD.WIDE R4, R17, 0x4, R2 ;  /* 0x0000000411047825 */ /* 0x000fca00078e0202 */
[----:B------:R0:W5:Y:S01]  /*0110*/  LDG.E.CONSTANT R14, desc[UR6][R4.64] ;  /* 0x00000006040e7981 */ /* 0x000162000c1e9900 */
[----:B------:R-:W-:-:S04]  /*0120*/  IMAD.WIDE R12, R17, 0x4, R4 ;  /* 0x00000004110c7825 */ /* 0x000fc800078e0204 */
[C---:B------:R-:W-:Y:S02]  /*0130*/  IMAD.WIDE R6, R17.reuse, 0x4, R12 ;  /* 0x0000000411067825 */ /* 0x040fe400078e020c */
[----:B------:R0:W5:Y:S04]  /*0140*/  LDG.E.CONSTANT R12, desc[UR6][R12.64] ;  /* 0x000000060c0c7981 */ /* 0x000168000c1e9900 */
[----:B------:R0:W5:Y:S01]  /*0150*/  LDG.E.CONSTANT R22, desc[UR6][R6.64] ;  /* 0x0000000606167981 */ /* 0x000162000c1e9900 */
[----:B------:R-:W-:-:S13]  /*0160*/  ISETP.GE.AND P0, PT, R17, 0x1, PT ;  /* 0x000000011100780c */ /* 0x000fda0003f06270 */
[----:B0-----:R-:W-:Y:S05]  /*0170*/  @!P0 BRA `(.L_x_4) ;  /* 0x0000000800bc8947 */ /* 0x001fea0003800000 */
[C---:B------:R-:W-:Y:S01]  /*0180*/  IMAD.IADD R2, R0.reuse, 0x1, R17 ;  /* 0x0000000100027824 */ /* 0x040fe200078e0211 */
[C---:B------:R-:W-:Y:S01]  /*0190*/  ISETP.GE.U32.AND P1, PT, R17.reuse, 0x4, PT ;  /* 0x000000041100780c */ /* 0x040fe20003f26070 */
[-C--:B------:R-:W-:Y:S01]  /*01a0*/  IMAD R13, R0, R17.reuse, RZ ;  /* 0x00000011000d7224 */ /* 0x080fe200078e02ff */
[----:B------:R-:W-:Y:S01]  /*01b0*/  LOP3.LUT R10, R17, 0x3, RZ, 0xc0, !PT ;  /* 0x00000003110a7812 */ /* 0x000fe200078ec0ff */
[CC--:B------:R-:W-:Y:S01]  /*01c0*/  IMAD R11, R2.reuse, R17.reuse, RZ ;  /* 0x00000011020b7224 */ /* 0x0c0fe200078e02ff */
[-C--:B------:R-:W-:Y:S02]  /*01d0*/  IADD3 R4, PT, PT, R2, R17.reuse, RZ ;  /* 0x0000001102047210 */ /* 0x080fe40007ffe0ff */
[----:B------:R-:W-:Y:S02]  /*01e0*/  SHF.R.S32.HI R8, RZ, 0x1f, R23 ;  /* 0x0000001fff087819 */ /* 0x000fe40000011417 */
[----:B------:R-:W-:Y:S01]  /*01f0*/  ISETP.NE.AND P0, PT, R10, RZ, PT ;  /* 0x000000ff0a00720c */ /* 0x000fe20003f05270 */
[C---:B------:R-:W-:Y:S01]  /*0200*/  IMAD.IADD R6, R4.reuse, 0x1, R17 ;  /* 0x0000000104067824 */ /* 0x040fe200078e0211 */
[----:B------:R-:W-:Y:S01]  /*0210*/  SHF.R.S32.HI R5, RZ, 0x1f, R13 ;  /* 0x0000001fff057819 */ /* 0x000fe2000001140d */
[-C--:B------:R-:W-:Y:S01]  /*0220*/  IMAD R9, R4, R17.reuse, RZ ;  /* 0x0000001104097224 */ /* 0x080fe200078e02ff */
[----:B------:R-:W-:Y:S01]  /*0230*/  SHF.R.S32.HI R4, RZ, 0x1f, R11 ;  /* 0x0000001fff047819 */ /* 0x000fe2000001140b */
[----:B------:R-:W-:-:S02]  /*0240*/  IMAD R7, R6, R17, RZ ;  /* 0x0000001106077224 */ /* 0x000fc400078e02ff */
[----:B------:R-:W-:Y:S01]  /*0250*/  IMAD.MOV.U32 R6, RZ, RZ, RZ ;  /* 0x000000ffff067224 */ /* 0x000fe200078e00ff */
[----:B------:R-:W-:Y:S02]  /*0260*/  SHF.R.S32.HI R3, RZ, 0x1f, R9 ;  /* 0x0000001fff037819 */ /* 0x000fe40000011409 */
[----:B------:R-:W-:Y:S01]  /*0270*/  SHF.R.S32.HI R2, RZ, 0x1f, R7 ;  /* 0x0000001fff027819 */ /* 0x000fe20000011407 */
[----:B------:R-:W-:Y:S06]  /*0280*/  @!P1 BRA `(.L_x_5) ;  /* 0x0000000400349947 */ /* 0x000fec0003800000 */
[----:B------:R-:W0:Y:S01]  /*0290*/  LDC.64 R18, c[0x0][0x388] ;  /* 0x0000e200ff127b82 */ /* 0x000e220000000a00 */
[----:B------:R-:W1:Y:S01]  /*02a0*/  LDCU.64 UR4, c[0x0][0x398] ;  /* 0x00007300ff0477ac */ /* 0x000e620008000a00 */
[----:B------:R-:W-:-:S04]  /*02b0*/  LOP3.LUT R6, R17, 0x7ffffffc, RZ, 0xc0, !PT ;  /* 0x7ffffffc11067812 */ /* 0x000fc800078ec0ff */
[----:B------:R-:W-:Y:S02]  /*02c0*/  IADD3 R24, PT, PT, -R6, RZ, RZ ;  /* 0x000000ff06187210 */ /* 0x000fe40007ffe1ff */
[----:B-1----:R-:W-:Y:S02]  /*02d0*/  LEA R26, P2, R13, UR4, 0x2 ;  /* 0x000000040d1a7c11 */ /* 0x002fe4000f8410ff */
[----:B------:R-:W-:Y:S02]  /*02e0*/  LEA R16, P3, R11, UR4, 0x2 ;  /* 0x000000040b107c11 */ /* 0x000fe4000f8610ff */
[----:B------:R-:W-:Y:S02]  /*02f0*/  LEA R17, P4, R7, UR4, 0x2 ;  /* 0x0000000407117c11 */ /* 0x000fe4000f8810ff */
[----:B------:R-:W-:Y:S02]  /*0300*/  LEA R20, P5, R9, UR4, 0x2 ;  /* 0x0000000409147c11 */ /* 0x000fe4000f8a10ff */
[----:B0-----:R-:W-:-:S02]  /*0310*/  LEA R28, P1, R23, R18, 0x2 ;  /* 0x00000012171c7211 */ /* 0x001fc400078210ff */
[----:B------:R-:W-:Y:S02]  /*0320*/  LEA.HI.X R25, R13, UR5, R5, 0x2, P2 ;  /* 0x000000050d197c11 */ /* 0x000fe400090f1405 */
[----:B------:R-:W-:Y:S02]  /*0330*/  LEA.HI.X R29, R11, UR5, R4, 0x2, P3 ;  /* 0x000000050b1d7c11 */ /* 0x000fe400098f1404 */
[----:B------:R-:W-:Y:S02]  /*0340*/  LEA.HI.X R27, R7, UR5, R2, 0x2, P4 ;  /* 0x00000005071b7c11 */ /* 0x000fe4000a0f1402 */
[----:B------:R-:W-:Y:S02]  /*0350*/  LEA.HI.X R21, R9, UR5, R3, 0x2, P5 ;  /* 0x0000000509157c11 */ /* 0x000fe4000a8f1403 */
[----:B------:R-:W-:Y:S02]  /*0360*/  LEA.HI.X R30, R23, R19, R8, 0x2, P1 ;  /* 0x00000013171e7211 */ /* 0x000fe400008f1408 */
[----:B------:R-:W-:-:S02]  /*0370*/  IADD3 R26, P2, PT, R26, 0x8, RZ ;  /* 0x000000081a1a7810 */ /* 0x000fc40007f5e0ff */
[----:B------:R-:W-:Y:S02]  /*0380*/  IADD3 R16, P3, PT, R16, 0x8, RZ ;  /* 0x0000000810107810 */ /* 0x000fe40007f7e0ff */
[----:B------:R-:W-:Y:S01]  /*0390*/  IADD3 R18, P4, PT, R17, 0x8, RZ ;  /* 0x0000000811127810 */ /* 0x000fe20007f9e0ff */
[----:B------:R-:W-:Y:S01]  /*03a0*/  IMAD.X R25, RZ, RZ, R25, P2 ;  /* 0x000000ffff197224 */ /* 0x000fe200010e0619 */
[----:B------:R-:W-:Y:S01]  /*03b0*/  IADD3 R20, P5, PT, R20, 0x8, RZ ;  /* 0x0000000814147810 */ /* 0x000fe20007fbe0ff */
[----:B------:R-:W-:Y:S01]  /*03c0*/  IMAD.X R17, RZ, RZ, R29, P3 ;  /* 0x000000ffff117224 */ /* 0x000fe200018e061d */
[----:B------:R-:W-:Y:S02]  /*03d0*/  IADD3 R28, P1, PT, R28, 0x8, RZ ;  /* 0x000000081c1c7810 */ /* 0x000fe40007f3e0ff */
[----:B------:R-:W-:Y:S01]  /*03e0*/  IADD3.X R19, PT, PT, RZ, R27, RZ, P4, !PT ;  /* 0x0000001bff137210 */ /* 0x000fe200027fe4ff */
[----:B------:R-:W-:Y:S02]  /*03f0*/  IMAD.X R21, RZ, RZ, R21, P5 ;  /* 0x000000ffff157224 */ /* 0x000fe400028e0615 */
[----:B------:R-:W-:-:S08]  /*0400*/  IMAD.X R27, RZ, RZ, R30, P1 ;  /* 0x000000ffff1b7224 */ /* 0x000fd000008e061e */
.L_x_6:
[----:B------:R-:W-:Y:S01]  /*0410*/  MOV R34, R28 ;  /* 0x0000001c00227202 */ /* 0x000fe20000000f00 */
[----:B------:R-:W-:Y:S01]  /*0420*/  IMAD.MOV.U32 R35, RZ, RZ, R27 ;  /* 0x000000ffff237224 */ /* 0x000fe200078e001b */
[----:B------:R-:W-:Y:S01]  /*0430*/  MOV R32, R26 ;  /* 0x0000001a00207202 */ /* 0x000fe20000000f00 */
[----:B------:R-:W-:Y:S01]  /*0440*/  IMAD.MOV.U32 R33, RZ, RZ, R25 ;  /* 0x000000ffff217224 */ /* 0x000fe200078e0019 */
[----:B------:R-:W2:Y:S04]  /*0450*/  LDG.E.CONSTANT R37, desc[UR6][R20.64+-0x8] ;  /* 0xfffff80614257981 */ /* 0x000ea8000c1e9900 */
[----:B------:R-:W3:Y:S04]  /*0460*/  LDG.E.CONSTANT R25, desc[UR6][R34.64+-0x8] ;  /* 0xfffff80622197981 */ /* 0x000ee8000c1e9900 */
[----:B------:R-:W3:Y:S04]  /*0470*/  LDG.E.CONSTANT R30, desc[UR6][R32.64+-0x8] ;  /* 0xfffff806201e7981 */ /* 0x000ee8000c1e9900 */
[----:B------:R-:W4:Y:S04]  /*0480*/  LDG.E.CONSTANT R31, desc[UR6][R18.64+-0x8] ;  /* 0xfffff806121f7981 */ /* 0x000f28000c1e9900 */
[----:B------:R-:W4:Y:S04]  /*0490*/  LDG.E.CONSTANT R27, desc[UR6][R16.64+-0x8] ;  /* 0xfffff806101b7981 */ /* 0x000f28000c1e9900 */
[----:B------:R-:W4:Y:S04]  /*04a0*/  LDG.E.CONSTANT R29, desc[UR6][R32.64+-0x4] ;  /* 0xfffffc06201d7981 */ /* 0x000f28000c1e9900 */
[----:B------:R-:W4:Y:S01]  /*04b0*/  LDG.E.CONSTANT R28, desc[UR6][R20.64+-0x4] ;  /* 0xfffffc06141c7981 */ /* 0x000f22000c1e9900 */
[----:B---3-5:R-:W-:-:S03]  /*04c0*/  FFMA R30, R25, R30, R15 ;  /* 0x0000001e191e7223 */ /* 0x028fc6000000000f */
[----:B------:R-:W3:Y:S01]  /*04d0*/  LDG.E.CONSTANT R15, desc[UR6][R34.64+-0x4] ;  /* 0xfffffc06220f7981 */ /* 0x000ee2000c1e9900 */
[C---:B--2---:R-:W-:Y:S01]  /*04e0*/  FFMA R26, R25.reuse, R37, R12 ;  /* 0x00000025191a7223 */ /* 0x044fe2000000000c */
[C---:B----4-:R-:W-:Y:S02]  /*04f0*/  FFMA R12, R25.reuse, R31, R22 ;  /* 0x0000001f190c7223 */ /* 0x050fe40000000016 */
[----:B------:R-:W2:Y:S01]  /*0500*/  LDG.E.CONSTANT R31, desc[UR6][R18.64+-0x4] ;  /* 0xfffffc06121f7981 */ /* 0x000ea2000c1e9900 */
[----:B------:R-:W-:-:S03]  /*0510*/  FFMA R14, R25, R27, R14 ;  /* 0x0000001b190e7223 */ /* 0x000fc6000000000e */
[----:B------:R-:W4:Y:S04]  /*0520*/  LDG.E.CONSTANT R27, desc[UR6][R16.64+-0x4] ;  /* 0xfffffc06101b7981 */ /* 0x000f28000c1e9900 */
[----:B------:R-:W4:Y:S04]  /*0530*/  LDG.E.CONSTANT R25, desc[UR6][R32.64] ;  /* 0x0000000620197981 */ /* 0x000f28000c1e9900 */
[----:B------:R-:W4:Y:S01]  /*0540*/  LDG.E.CONSTANT R37, desc[UR6][R16.64] ;  /* 0x0000000610257981 */ /* 0x000f22000c1e9900 */
[----:B---3--:R-:W-:-:S03]  /*0550*/  FFMA R22, R15, R29, R30 ;  /* 0x0000001d0f167223 */ /* 0x008fc6000000001e */
[----:B------:R-:W3:Y:S01]  /*0560*/  LDG.E.CONSTANT R29, desc[UR6][R34.64] ;  /* 0x00000006221d7981 */ /* 0x000ee2000c1e9900 */
[----:B--2---:R-:W-:-:S03]  /*0570*/  FFMA R12, R15, R31, R12 ;  /* 0x0000001f0f0c7223 */ /* 0x004fc6000000000c */
[----:B------:R-:W2:Y:S01]  /*0580*/  LDG.E.CONSTANT R31, desc[UR6][R20.64] ;  /* 0x00000006141f7981 */ /* 0x000ea2000c1e9900 */
[----:B----4-:R-:W-:-:S03]  /*0590*/  FFMA R14, R15, R27, R14 ;  /* 0x0000001b0f0e7223 */ /* 0x010fc6000000000e */
[----:B------:R-:W4:Y:S01]  /*05a0*/  LDG.E.CONSTANT R27, desc[UR6][R18.64] ;  /* 0x00000006121b7981 */ /* 0x000f22000c1e9900 */
[----:B------:R-:W-:-:S03]  /*05b0*/  FFMA R26, R15, R28, R26 ;  /* 0x0000001c0f1a7223 */ /* 0x000fc6000000001a */
[----:B------:R-:W4:Y:S01]  /*05c0*/  LDG.E.CONSTANT R30, desc[UR6][R18.64+0x4] ;  /* 0x00000406121e7981 */ /* 0x000f22000c1e9900 */
[----:B---3--:R-:W-:-:S03]  /*05d0*/  FFMA R15, R29, R25, R22 ;  /* 0x000000191d0f7223 */ /* 0x008fc60000000016 */
[----:B------:R-:W3:Y:S04]  /*05e0*/  LDG.E.CONSTANT R22, desc[UR6][R34.64+0x4] ;  /* 0x0000040622167981 */ /* 0x000ee8000c1e9900 */
[----:B------:R-:W3:Y:S01]  /*05f0*/  LDG.E.CONSTANT R25, desc[UR6][R32.64+0x4] ;  /* 0x0000040620197981 */ /* 0x000ee2000c1e9900 */
[C---:B------:R-:W-:Y:S01]  /*0600*/  FFMA R37, R29.reuse, R37, R14 ;  /* 0x000000251d257223 */ /* 0x040fe2000000000e */
[C---:B--2---:R-:W-:Y:S01]  /*0610*/  FFMA R31, R29.reuse, R31, R26 ;  /* 0x0000001f1d1f7223 */ /* 0x044fe2000000001a */
[----:B----4-:R-:W-:Y:S01]  /*0620*/  FFMA R29, R29, R27, R12 ;  /* 0x0000001b1d1d7223 */ /* 0x010fe2000000000c */
[----:B------:R-:W2:Y:S04]  /*0630*/  LDG.E.CONSTANT R14, desc[UR6][R16.64+0x4] ;  /* 0x00000406100e7981 */ /* 0x000ea8000c1e9900 */
[----:B------:R0:W4:Y:S01]  /*0640*/  LDG.E.CONSTANT R12, desc[UR6][R20.64+0x4] ;  /* 0x00000406140c7981 */ /* 0x000122000c1e9900 */
[----:B------:R-:W-:-:S04]  /*0650*/  IADD3 R28, P1, PT, R34, 0x10, RZ ;  /* 0x00000010221c7810 */ /* 0x000fc80007f3e0ff */
[----:B------:R-:W-:Y:S02]  /*0660*/  IADD3.X R27, PT, PT, RZ, R35, RZ, P1, !PT ;  /* 0x00000023ff1b7210 */ /* 0x000fe40000ffe4ff */
[----:B------:R-:W-:Y:S02]  /*0670*/  IADD3 R26, P1, PT, R32, 0x10, RZ ;  /* 0x00000010201a7810 */ /* 0x000fe40007f3e0ff */
[----:B------:R-:W-:Y:S02]  /*0680*/  IADD3 R24, PT, PT, R24, 0x4, RZ ;  /* 0x0000000418187810 */ /* 0x000fe40007ffe0ff */
[----:B0-----:R-:W-:Y:S02]  /*0690*/  IADD3 R20, P3, PT, R20, 0x10, RZ ;  /* 0x0000001014147810 */ /* 0x001fe40007f7e0ff */
[----:B------:R-:W-:-:S03]  /*06a0*/  IADD3 R18, P2, PT, R18, 0x10, RZ ;  /* 0x0000001012127810 */ /* 0x000fc60007f5e0ff */
[----:B------:R-:W-:Y:S01]  /*06b0*/  IMAD.X R21, RZ, RZ, R21, P3 ;  /* 0x000000ffff157224 */ /* 0x000fe200018e0615 */
[----:B------:R-:W-:Y:S01]  /*06c0*/  IADD3.X R19, PT, PT, RZ, R19, RZ, P2, !PT ;  /* 0x00000013ff137210 */ /* 0x000fe200017fe4ff */
[----:B---3--:R-:W-:Y:S01]  /*06d0*/  FFMA R15, R22, R25, R15 ;  /* 0x00000019160f7223 */ /* 0x008fe2000000000f */
[----:B------:R-:W-:Y:S01]  /*06e0*/  IMAD.X R25, RZ, RZ, R33, P1 ;  /* 0x000000ffff197224 */ /* 0x000fe200008e0621 */
[----:B------:R-:W-:-:S05]  /*06f0*/  IADD3 R16, P1, PT, R16, 0x10, RZ ;  /* 0x0000001010107810 */ /* 0x000fca0007f3e0ff */
[----:B------:R-:W-:Y:S01]  /*0700*/  IMAD.X R17, RZ, RZ, R17, P1 ;  /* 0x000000ffff117224 */ /* 0x000fe200008e0611 */
[----:B------:R-:W-:Y:S01]  /*0710*/  ISETP.NE.AND P1, PT, R24, RZ, PT ;  /* 0x000000ff1800720c */ /* 0x000fe20003f25270 */
[C---:B--2---:R-:W-:Y:S01]  /*0720*/  FFMA R14, R22.reuse, R14, R37 ;  /* 0x0000000e160e7223 */ /* 0x044fe20000000025 */
[C---:B----4-:R-:W-:Y:S01]  /*0730*/  FFMA R12, R22.reuse, R12, R31 ;  /* 0x0000000c160c7223 */ /* 0x050fe2000000001f */
[----:B------:R-:W-:-:S10]  /*0740*/  FFMA R22, R22, R30, R29 ;  /* 0x0000001e16167223 */ /* 0x000fd4000000001d */
[----:B------:R-:W-:Y:S05]  /*0750*/  @P1 BRA `(.L_x_6) ;  /* 0xfffffffc002c1947 */ /* 0x000fea000383ffff */
.L_x_5:
[----:B------:R-:W-:Y:S05]  /*0760*/  @!P0 BRA `(.L_x_4) ;  /* 0x0000000400408947 */ /* 0x000fea0003800000 */
[----:B------:R-:W0:Y:S01]  /*0770*/  LDCU UR4, c[0x0][0x3b4] ;  /* 0x00007680ff0477ac */ /* 0x000e220008000800 */
[----:B------:R-:W-:Y:S01]  /*0780*/  ISETP.NE.AND P0, PT, R10, 0x1, PT ;  /* 0x000000010a00780c */ /* 0x000fe20003f05270 */
[----:B0-----:R-:W-:-:S04]  /*0790*/  ULOP3.LUT UR4, UR4, 0x1, URZ, 0xc0, !UPT ;  /* 0x0000000104047892 */ /* 0x001fc8000f8ec0ff */
[----:B------:R-:W-:-:S08]  /*07a0*/  UISETP.NE.U32.AND UP0, UPT, UR4, 0x1, UPT ;  /* 0x000000010400788c */ /* 0x000fd0000bf05070 */
[----:B------:R-:W-:Y:S05]  /*07b0*/  @!P0 BRA `(.L_x_7) ;  /* 0x0000000000a88947 */ /* 0x000fea0003800000 */
[----:B------:R-:W0:Y:S01]  /*07c0*/  LDCU.64 UR4, c[0x0][0x398] ;  /* 0x00007300ff0477ac */ /* 0x000e220008000a00 */
[----:B------:R-:W1:Y:S01]  /*07d0*/  LDC.64 R18, c[0x0][0x388] ;  /* 0x0000e200ff127b82 */ /* 0x000e620000000a00 */
[-C--:B------:R-:W-:Y:S01]  /*07e0*/  IADD3 R10, P0, PT, R13, R6.reuse, RZ ;  /* 0x000000060d0a7210 */ /* 0x080fe20007f1e0ff */
[----:B------:R-:W2:Y:S01]  /*07f0*/  LDCU UR8, c[0x0][0x398] ;  /* 0x00007300ff0877ac */ /* 0x000ea20008000800 */
[-C--:B------:R-:W-:Y:S02]  /*0800*/  IADD3 R25, P2, PT, R9, R6.reuse, RZ ;  /* 0x0000000609197210 */ /* 0x080fe40007f5e0ff */
[----:B------:R-:W-:Y:S02]  /*0810*/  IADD3.X R17, PT, PT, RZ, R5, RZ, P0, !PT ;  /* 0x00000005ff117210 */ /* 0x000fe400007fe4ff */
[----:B------:R-:W-:-:S04]  /*0820*/  IADD3 R27, P1, PT, R11, R6, RZ ;  /* 0x000000060b1b7210 */ /* 0x000fc80007f3e0ff */
[----:B------:R-:W-:Y:S02]  /*0830*/  IADD3.X R28, PT, PT, RZ, R4, RZ, P1, !PT ;  /* 0x00000004ff1c7210 */ /* 0x000fe40000ffe4ff */
[C---:B0-----:R-:W-:Y:S02]  /*0840*/  LEA R16, P0, R10.reuse, UR4, 0x2 ;  /* 0x000000040a107c11 */ /* 0x041fe4000f8010ff */
[----:B------:R-:W-:Y:S02]  /*0850*/  LEA R26, P1, R27, UR4, 0x2 ;  /* 0x000000041b1a7c11 */ /* 0x000fe4000f8210ff */
[----:B------:R-:W-:Y:S02]  /*0860*/  LEA.HI.X R17, R10, UR5, R17, 0x2, P0 ;  /* 0x000000050a117c11 */ /* 0x000fe400080f1411 */
[-C--:B------:R-:W-:Y:S02]  /*0870*/  IADD3 R29, P0, PT, R23, R6.reuse, RZ ;  /* 0x00000006171d7210 */ /* 0x080fe40007f1e0ff */
[----:B------:R-:W-:-:S02]  /*0880*/  IADD3 R10, P3, PT, R7, R6, RZ ;  /* 0x00000006070a7210 */ /* 0x000fc40007f7e0ff */
[----:B------:R-:W-:Y:S01]  /*0890*/  LEA.HI.X R27, R27, UR5, R28, 0x2, P1 ;  /* 0x000000051b1b7c11 */ /* 0x000fe200088f141c */
[----:B------:R-:W-:Y:S01]  /*08a0*/  IMAD.X R30, RZ, RZ, R8, P0 ;  /* 0x000000ffff1e7224 */ /* 0x000fe200000e0608 */
[----:B------:R-:W-:Y:S01]  /*08b0*/  IADD3.X R21, PT, PT, RZ, R2, RZ, P3, !PT ;  /* 0x00000002ff157210 */ /* 0x000fe20001ffe4ff */
[----:B------:R-:W-:Y:S01]  /*08c0*/  IMAD.X R8, RZ, RZ, R3, P2 ;  /* 0x000000ffff087224 */ /* 0x000fe200010e0603 */
[----:B------:R-:W-:Y:S01]  /*08d0*/  LEA R24, P2, R25, UR4, 0x2 ;  /* 0x0000000419187c11 */ /* 0x000fe2000f8410ff */
[----:B------:R-:W3:Y:S01]  /*08e0*/  LDG.E.CONSTANT R28, desc[UR6][R16.64+0x4] ;  /* 0x00000406101c7981 */ /* 0x000ee2000c1e9900 */
[----:B--2---:R-:W-:Y:S02]  /*08f0*/  LEA R20, P3, R10, UR8, 0x2 ;  /* 0x000000080a147c11 */ /* 0x004fe4000f8610ff */
[----:B-1----:R-:W-:Y:S01]  /*0900*/  LEA R18, P0, R29, R18, 0x2 ;  /* 0x000000121d127211 */ /* 0x002fe200078010ff */
[----:B------:R-:W2:Y:S01]  /*0910*/  LDG.E.CONSTANT R37, desc[UR6][R26.64+0x4] ;  /* 0x000004061a257981 */ /* 0x000ea2000c1e9900 */
[----:B------:R-:W-:-:S02]  /*0920*/  LEA.HI.X R25, R25, UR5, R8, 0x2, P2 ;  /* 0x0000000519197c11 */ /* 0x000fc400090f1408 */
[----:B------:R-:W-:Y:S02]  /*0930*/  LEA.HI.X R21, R10, UR5, R21, 0x2, P3 ;  /* 0x000000050a157c11 */ /* 0x000fe400098f1415 */
[----:B------:R-:W-:Y:S01]  /*0940*/  LEA.HI.X R19, R29, R19, R30, 0x2, P0 ;  /* 0x000000131d137211 */ /* 0x000fe200000f141e */
[----:B------:R-:W4:Y:S04]  /*0950*/  LDG.E.CONSTANT R10, desc[UR6][R16.64] ;  /* 0x00000006100a7981 */ /* 0x000f28000c1e9900 */
[----:B------:R-:W4:Y:S04]  /*0960*/  LDG.E.CONSTANT R8, desc[UR6][R18.64] ;  /* 0x0000000612087981 */ /* 0x000f28000c1e9900 */
[----:B------:R-:W3:Y:S04]  /*0970*/  LDG.E.CONSTANT R29, desc[UR6][R26.64] ;  /* 0x000000061a1d7981 */ /* 0x000ee8000c1e9900 */
[----:B------:R-:W2:Y:S04]  /*0980*/  LDG.E.CONSTANT R31, desc[UR6][R24.64] ;  /* 0x00000006181f7981 */ /* 0x000ea8000c1e9900 */
[----:B------:R-:W2:Y:S04]  /*0990*/  LDG.E.CONSTANT R33, desc[UR6][R20.64] ;  /* 0x0000000614217981 */ /* 0x000ea8000c1e9900 */
[----:B------:R-:W2:Y:S04]  /*09a0*/  LDG.E.CONSTANT R35, desc[UR6][R18.64+0x4] ;  /* 0x0000040612237981 */ /* 0x000ea8000c1e9900 */
[----:B------:R-:W2:Y:S04]  /*09b0*/  LDG.E.CONSTANT R30, desc[UR6][R24.64+0x4] ;  /* 0x00000406181e7981 */ /* 0x000ea8000c1e9900 */
[----:B------:R-:W2:Y:S01]  /*09c0*/  LDG.E.CONSTANT R32, desc[UR6][R20.64+0x4] ;  /* 0x0000040614207981 */ /* 0x000ea2000c1e9900 */
[----:B------:R-:W-:-:S02]  /*09d0*/  VIADD R6, R6, 0x2 ;  /* 0x0000000206067836 */ /* 0x000fc40000000000 */
[C---:B----45:R-:W-:Y:S01]  /*09e0*/  FFMA R10, R8.reuse, R10, R15 ;  /* 0x0000000a080a7223 */ /* 0x070fe2000000000f */
[C---:B---3--:R-:W-:Y:S01]  /*09f0*/  FFMA R14, R8.reuse, R29, R14 ;  /* 0x0000001d080e7223 */ /* 0x048fe2000000000e */
[C---:B--2---:R-:W-:Y:S01]  /*0a00*/  FFMA R12, R8.reuse, R31, R12 ;  /* 0x0000001f080c7223 */ /* 0x044fe2000000000c */
[----:B------:R-:W-:Y:S01]  /*0a10*/  FFMA R22, R8, R33, R22 ;  /* 0x0000002108167223 */ /* 0x000fe20000000016 */
[C---:B------:R-:W-:Y:S01]  /*0a20*/  FFMA R15, R35.reuse, R28, R10 ;  /* 0x0000001c230f7223 */ /* 0x040fe2000000000a */
[C---:B------:R-:W-:Y:S01]  /*0a30*/  FFMA R14, R35.reuse, R37, R14 ;  /* 0x00000025230e7223 */ /* 0x040fe2000000000e */
[C---:B------:R-:W-:Y:S01]  /*0a40*/  FFMA R12, R35.reuse, R30, R12 ;  /* 0x0000001e230c7223 */ /* 0x040fe2000000000c */
[----:B------:R-:W-:-:S07]  /*0a50*/  FFMA R22, R35, R32, R22 ;  /* 0x0000002023167223 */ /* 0x000fce0000000016 */
.L_x_7:
[----:B------:R-:W-:Y:S05]  /*0a60*/  BRA.U UP0, `(.L_x_4) ;  /* 0x0000000100807547 */ /* 0x000fea000b800000 */
[----:B------:R-:W0:Y:S01]  /*0a70*/  LDCU.64 UR4, c[0x0][0x398] ;  /* 0x00007300ff0477ac */ /* 0x000e220008000a00 */
[----:B------:R-:W1:Y:S01]  /*0a80*/  LDC.64 R16, c[0x0][0x388] ;  /* 0x0000e200ff107b82 */ /* 0x000e620000000a00 */
[-C--:B------:R-:W-:Y:S02]  /*0a90*/  IADD3 R13, P0, PT, R13, R6.reuse, RZ ;  /* 0x000000060d0d7210 */ /* 0x080fe40007f1e0ff */
[-C--:B------:R-:W-:Y:S02]  /*0aa0*/  IADD3 R11, P2, PT, R11, R6.reuse, RZ ;  /* 0x000000060b0b7210 */ /* 0x080fe40007f5e0ff */
[----:B------:R-:W-:Y:S02]  /*0ab0*/  IADD3.X R18, PT, PT, RZ, R5, RZ, P0, !PT ;  /* 0x00000005ff127210 */ /* 0x000fe400007fe4ff */
[----:B------:R-:W-:Y:S02]  /*0ac0*/  IADD3 R5, P3, PT, R9, R6, RZ ;  /* 0x0000000609057210 */ /* 0x000fe40007f7e0ff */
[----:B------:R-:W-:-:S02]  /*0ad0*/  SHF.R.S32.HI R24, RZ, 0x1f, R23 ;  /* 0x0000001fff187819 */ /* 0x000fc40000011417 */
[-C--:B------:R-:W-:Y:S02]  /*0ae0*/  IADD3 R19, P0, PT, R23, R6.reuse, RZ ;  /* 0x0000000617137210 */ /* 0x080fe40007f1e0ff */
[----:B------:R-:W-:Y:S02]  /*0af0*/  IADD3 R10, P4, PT, R7, R6, RZ ;  /* 0x00000006070a7210 */ /* 0x000fe40007f9e0ff */
[----:B------:R-:W-:Y:S01]  /*0b00*/  IADD3.X R20, PT, PT, RZ, R4, RZ, P2, !PT ;  /* 0x00000004ff147210 */ /* 0x000fe200017fe4ff */
[----:B------:R-:W-:Y:S01]  /*0b10*/  IMAD.X R24, RZ, RZ, R24, P0 ;  /* 0x000000ffff187224 */ /* 0x000fe200000e0618 */
[----:B0-----:R-:W-:Y:S02]  /*0b20*/  LEA R8, P1, R13, UR4, 0x2 ;  /* 0x000000040d087c11 */ /* 0x001fe4000f8210ff */
[----:B------:R-:W-:Y:S02]  /*0b30*/  LEA R4, P2, R5, UR4, 0x2 ;  /* 0x0000000405047c11 */ /* 0x000fe4000f8410ff */
[----:B------:R-:W-:Y:S01]  /*0b40*/  LEA.HI.X R9, R13, UR5, R18, 0x2, P1 ;  /* 0x000000050d097c11 */ /* 0x000fe200088f1412 */
[----:B------:R-:W-:Y:S01]  /*0b50*/  IMAD.X R18, RZ, RZ, R3, P3 ;  /* 0x000000ffff127224 */ /* 0x000fe200018e0603 */
[----:B------:R-:W-:-:S02]  /*0b60*/  IADD3.X R3, PT, PT, RZ, R2, RZ, P4, !PT ;  /* 0x00000002ff037210 */ /* 0x000fc400027fe4ff */
[----:B------:R-:W-:Y:S01]  /*0b70*/  LEA R6, P1, R11, UR4, 0x2 ;  /* 0x000000040b067c11 */ /* 0x000fe2000f8210ff */
[----:B------:R-:W2:Y:S01]  /*0b80*/  LDG.E.CONSTANT R8, desc[UR6][R8.64] ;  /* 0x0000000608087981 */ /* 0x000ea2000c1e9900 */
[C---:B------:R-:W-:Y:S02]  /*0b90*/  LEA R2, P3, R10.reuse, UR4, 0x2 ;  /* 0x000000040a027c11 */ /* 0x040fe4000f8610ff */
[----:B-1----:R-:W-:Y:S02]  /*0ba0*/  LEA R16, P0, R19, R16, 0x2 ;  /* 0x0000001013107211 */ /* 0x002fe400078010ff */
[----:B------:R-:W-:Y:S02]  /*0bb0*/  LEA.HI.X R7, R11, UR5, R20, 0x2, P1 ;  /* 0x000000050b077c11 */ /* 0x000fe400088f1414 */
[----:B------:R-:W-:Y:S02]  /*0bc0*/  LEA.HI.X R5, R5, UR5, R18, 0x2, P2 ;  /* 0x0000000505057c11 */ /* 0x000fe400090f1412 */
[----:B------:R-:W-:-:S02]  /*0bd0*/  LEA.HI.X R3, R10, UR5, R3, 0x2, P3 ;  /* 0x000000050a037c11 */ /* 0x000fc400098f1403 */
[----:B------:R-:W-:Y:S01]  /*0be0*/  LEA.HI.X R17, R19, R17, R24, 0x2, P0 ;  /* 0x0000001113117211 */ /* 0x000fe200000f1418 */
[----:B------:R-:W3:Y:S04]  /*0bf0*/  LDG.E.CONSTANT R7, desc[UR6][R6.64] ;  /* 0x0000000606077981 */ /* 0x000ee8000c1e9900 */
[----:B------:R-:W2:Y:S04]  /*0c00*/  LDG.E.CONSTANT R16, desc[UR6][R16.64] ;  /* 0x0000000610107981 */ /* 0x000ea8000c1e9900 */
[----:B------:R-:W4:Y:S04]  /*0c10*/  LDG.E.CONSTANT R5, desc[UR6][R4.64] ;  /* 0x0000000604057981 */ /* 0x000f28000c1e9900 */
[----:B------:R-:W4:Y:S01]  /*0c20*/  LDG.E.CONSTANT R3, desc[UR6][R2.64] ;  /* 0x0000000602037981 */ /* 0x000f22000c1e9900 */
[C---:B--2--5:R-:W-:Y:S01]  /*0c30*/  FFMA R15, R16.reuse, R8, R15 ;  /* 0x00000008100f7223 */ /* 0x064fe2000000000f */
[C---:B---3--:R-:W-:Y:S01]  /*0c40*/  FFMA R14, R16.reuse, R7, R14 ;  /* 0x00000007100e7223 */ /* 0x048fe2000000000e */
[C---:B----4-:R-:W-:Y:S01]  /*0c50*/  FFMA R12, R16.reuse, R5, R12 ;  /* 0x00000005100c7223 */ /* 0x050fe2000000000c */
[----:B------:R-:W-:-:S07]  /*0c60*/  FFMA R22, R16, R3, R22 ;  /* 0x0000000310167223 */ /* 0x000fce0000000016 */
.L_x_4:
[----:B------:R-:W-:Y:S02]  /*0c70*/  HFMA2 R3, -RZ, RZ, 3.7421875, 0 ;  /* 0x437c0000ff037431 */ /* 0x000fe400000001ff */
[----:B------:R-:W-:Y:S01]  /*0c80*/  IMAD.MOV.U32 R2, RZ, RZ, 0x3bbb989d ;  /* 0x3bbb989dff027424 */ /* 0x000fe200078e00ff */
[----:B------:R-:W-:Y:S03]  /*0c90*/  BSSY.RECONVERGENT B0, `(.L_x_8) ;  /* 0x0000015000007945 */ /* 0x000fe60003800200 */
[----:B-----5:R-:W-:-:S04]  /*0ca0*/  FFMA.SAT R2, R15, -R2, 0.5 ;  /* 0x3f0000000f027423 */ /* 0x020fc80000002802 */
[----:B------:R-:W-:-:S04]  /*0cb0*/  FFMA.RM R2, R2, R3, 12582913 ;  /* 0x4b40000102027423 */ /* 0x000fc80000004003 */
[C---:B------:R-:W-:Y:S01]  /*0cc0*/  FADD R4, R2.reuse, -12583039 ;  /* 0xcb40007f02047421 */ /* 0x040fe20000000000 */
[----:B------:R-:W-:-:S03]  /*0cd0*/  IMAD.SHL.U32 R2, R2, 0x800000, RZ ;  /* 0x0080000002027824 */ /* 0x000fc600078e00ff */
[----:B------:R-:W-:-:S04]  /*0ce0*/  FFMA R4, R15, -1.4426950216293334961, -R4 ;  /* 0xbfb8aa3b0f047823 */ /* 0x000fc80000000804 */
[----:B------:R-:W-:-:S04]  /*0cf0*/  FFMA R4, R15, -1.925963033500011079e-08, R4 ;  /* 0xb2a570600f047823 */ /* 0x000fc80000000004 */
[----:B------:R-:W0:Y:S02]  /*0d00*/  MUFU.EX2 R3, R4 ;  /* 0x0000000400037308 */ /* 0x000e240000000800 */
[----:B0-----:R-:W-:-:S05]  /*0d10*/  FFMA R3, R2, R3, 1 ;  /* 0x3f80000002037423 */ /* 0x001fca0000000003 */
[----:B------:R-:W-:-:S04]  /*0d20*/  IADD3 R2, PT, PT, R3, 0x1800000, RZ ;  /* 0x0180000003027810 */ /* 0x000fc80007ffe0ff */
[----:B------:R-:W-:-:S04]  /*0d30*/  LOP3.LUT R2, R2, 0x7f800000, RZ, 0xc0, !PT ;  /* 0x7f80000002027812 */ /* 0x000fc800078ec0ff */
[----:B------:R-:W-:-:S13]  /*0d40*/  ISETP.GT.U32.AND P0, PT, R2, 0x1ffffff, PT ;  /* 0x01ffffff0200780c */ /* 0x000fda0003f04070 */
[----:B------:R-:W-:Y:S05]  /*0d50*/  @P0 BRA `(.L_x_9) ;  /* 0x0000000000100947 */ /* 0x000fea0003800000 */
[----:B------:R-:W-:-:S07]  /*0d60*/  MOV R6, 0xd80 ;  /* 0x00000d8000067802 */ /* 0x000fce0000000f00 */
[----:B------:R-:W-:Y:S05]  /*0d70*/  CALL.REL.NOINC `($__internal_0_$__cuda_sm20_rcp_rn_f32_slowpath) ;  /* 0x0000000400a07944 */ /* 0x000fea0003c00000 */
[----:B------:R-:W-:Y:S01]  /*0d80*/  IMAD.MOV.U32 R4, RZ, RZ, R8 ;  /* 0x000000ffff047224 */ /* 0x000fe200078e0008 */
[----:B------:R-:W-:Y:S06]  /*0d90*/  BRA `(.L_x_10) ;  /* 0x0000000000107947 */ /* 0x000fec0003800000 */
.L_x_9:
[----:B------:R-:W0:Y:S02]  /*0da0*/  MUFU.RCP R4, R3 ;  /* 0x0000000300047308 */ /* 0x000e240000001000 */
[----:B0-----:R-:W-:-:S04]  /*0db0*/  FFMA R2, R3, R4, -1 ;  /* 0xbf80000003027423 */ /* 0x001fc80000000004 */
[----:B------:R-:W-:-:S04]  /*0dc0*/  FADD.FTZ R3, -R2, -RZ ;  /* 0x800000ff02037221 */ /* 0x000fc80000010100 */
[----:B------:R-:W-:-:S07]  /*0dd0*/  FFMA R4, R4, R3, R4 ;  /* 0x0000000304047223 */ /* 0x000fce0000000004 */
.L_x_10:
[----:B------:R-:W-:Y:S05]  /*0de0*/  BSYNC.RECONVERGENT B0 ;  /* 0x0000000000007941 */ /* 0x000fea0003800200 */
.L_x_8:
[----:B------:R-:W-:Y:S01]  /*0df0*/  MOV R3, 0x3bbb989d ;  /* 0x3bbb989d00037802 */ /* 0x000fe20000000f00 */
[----:B------:R-:W-:Y:S01]  /*0e00*/  IMAD.MOV.U32 R5, RZ, RZ, 0x437c0000 ;  /* 0x437c0000ff057424 */ /* 0x000fe200078e00ff */
[----:B------:R-:W-:Y:S03]  /*0e10*/  BSSY.RECONVERGENT B0, `(.L_x_11) ;  /* 0x0000016000007945 */ /* 0x000fe60003800200 */
[----:B------:R-:W-:-:S04]  /*0e20*/  FFMA.SAT R2, R14, -R3, 0.5 ;  /* 0x3f0000000e027423 */ /* 0x000fc80000002803 */
[----:B------:R-:W-:-:S04]  /*0e30*/  FFMA.RM R2, R2, R5, 12582913 ;  /* 0x4b40000102027423 */ /* 0x000fc80000004005 */
[C---:B------:R-:W-:Y:S01]  /*0e40*/  FADD R3, R2.reuse, -12583039 ;  /* 0xcb40007f02037421 */ /* 0x040fe20000000000 */
[----:B------:R-:W-:-:S03]  /*0e50*/  SHF.L.U32 R2, R2, 0x17, RZ ;  /* 0x0000001702027819 */ /* 0x000fc600000006ff */
[----:B------:R-:W-:-:S04]  /*0e60*/  FFMA R3, R14, -1.4426950216293334961, -R3 ;  /* 0xbfb8aa3b0e037823 */ /* 0x000fc80000000803 */
[----:B------:R-:W-:-:S06]  /*0e70*/  FFMA R3, R14, -1.925963033500011079e-08, R3 ;  /* 0xb2a570600e037823 */ /* 0x000fcc0000000003 */
[----:B------:R-:W0:Y:S02]  /*0e80*/  MUFU.EX2 R3, R3 ;  /* 0x0000000300037308 */ /* 0x000e240000000800 */
[----:B0-----:R-:W-:-:S04]  /*0e90*/  FFMA R6, R2, R3, 1 ;  /* 0x3f80000002067423 */ /* 0x001fc80000000003 */
[----:B------:R-:W-:-:S05]  /*0ea0*/  VIADD R2, R6, 0x1800000 ;  /* 0x0180000006027836 */ /* 0x000fca0000000000 */
[----:B------:R-:W-:-:S04]  /*0eb0*/  LOP3.LUT R2, R2, 0x7f800000, RZ, 0xc0, !PT ;  /* 0x7f80000002027812 */ /* 0x000fc800078ec0ff */
[----:B------:R-:W-:-:S13]  /*0ec0*/  ISETP.GT.U32.AND P0, PT, R2, 0x1ffffff, PT ;  /* 0x01ffffff0200780c */ /* 0x000fda0003f04070 */
[----:B------:R-:W-:Y:S05]  /*0ed0*/  @P0 BRA `(.L_x_12) ;  /* 0x0000000000140947 */ /* 0x000fea0003800000 */
[----:B------:R-:W-:Y:S02]  /*0ee0*/  MOV R3, R6 ;  /* 0x0000000600037202 */ /* 0x000fe40000000f00 */
[----:B------:R-:W-:-:S07]  /*0ef0*/  MOV R6, 0xf10 ;  /* 0x00000f1000067802 */ /* 0x000fce0000000f00 */
[----:B------:R-:W-:Y:S05]  /*0f00*/  CALL.REL.NOINC `($__internal_0_$__cuda_sm20_rcp_rn_f32_slowpath) ;  /* 0x00000004003c7944 */ /* 0x000fea0003c00000 */
[----:B------:R-:W-:Y:S01]  /*0f10*/  IMAD.MOV.U32 R5, RZ, RZ, R8 ;  /* 0x000000ffff057224 */ /* 0x000fe200078e0008 */
[----:B------:R-:W-:Y:S06]  /*0f20*/  BRA `(.L_x_13) ;  /* 0x0000000000107947 */ /* 0x000fec0003800000 */
.L_x_12:
[----:B------:R-:W0:Y:S02]  /*0f30*/  MUFU.RCP R5, R6 ;  /* 0x0000000600057308 */ /* 0x000e240000001000 */
[----:B0-----:R-:W-:-:S04]  /*0f40*/  FFMA R2, R6, R5, -1 ;  /* 0xbf80000006027423 */ /* 0x001fc80000000005 */
[----:B------:R-:W-:-:S04]  /*0f50*/  FADD.FTZ R2, -R2, -RZ ;  /* 0x800000ff02027221 */ /* 0x000fc80000010100 */
[----:B------:R-:W-:-:S07]  /*0f60*/  FFMA R5, R5, R2, R5 ;  /* 0x0000000205057223 */ /* 0x000fce0000000005 */
.L_x_13:
[----:B------:R-:W-:Y:S05]  /*0f70*/  BSYNC.RECONVERGENT B0 ;  /* 0x0000000000007941 */ /* 0x000fea0003800200 */
.L_x_11:
[----:B------:R-:W-:Y:S02]  /*0f80*/  HFMA2 R3, -RZ, RZ, 0.96630859375, -0.0022525787353515625 ;  /* 0x3bbb989dff037431 */ /* 0x000fe400000001ff */
[C---:B------:R-:W-:Y:S01]  /*0f90*/  FMUL R2, |R12|.reuse, 2.8853900432586669922 ;  /* 0x4038aa3b0c027820 */ /* 0x040fe20000400200 */
[----:B------:R-:W-:Y:S01]  /*0fa0*/  IMAD.MOV.U32 R6, RZ, RZ, 0x437c0000 ;  /* 0x437c0000ff067424 */ /* 0x000fe200078e00ff */
[----:B------:R-:W-:Y:S01]  /*0fb0*/  MOV R10, 0x3c80f082 ;  /* 0x3c80f082000a7802 */ /* 0x000fe20000000f00 */
[----:B------:R-:W-:Y:S02]  /*0fc0*/  IMAD.MOV.U32 R8, RZ, RZ, 0x3f800000 ;  /* 0x3f800000ff087424 */ /* 0x000fe400078e00ff */
[C---:B------:R-:W-:Y:S01]  /*0fd0*/  FMUL R9, R12.reuse, R12 ;  /* 0x0000000c0c097220 */ /* 0x040fe20000400000 */
[C---:B------:R-:W-:Y:S01]  /*0fe0*/  FSETP.GE.AND P0, PT, |R12|.reuse, 9.010913848876953125, PT ;  /* 0x41102cb40c00780b */ /* 0x040fe20003f06200 */
[----:B------:R-:W0:Y:S01]  /*0ff0*/  MUFU.EX2 R2, R2 ;  /* 0x0000000200027308 */ /* 0x000e220000000800 */
[----:B------:R-:W-:Y:S01]  /*1000*/  FSETP.GE.AND P1, PT, |R12|, 0.60000002384185791016, PT ;  /* 0x3f19999a0c00780b */ /* 0x000fe20003f26200 */
[----:B------:R-:W-:Y:S01]  /*1010*/  BSSY.RECONVERGENT B0, `(.L_x_14) ;  /* 0x000001f000007945 */ /* 0x000fe20003800200 */
[----:B------:R-:W-:-:S04]  /*1020*/  FFMA.SAT R3, R22, -R3, 0.5 ;  /* 0x3f00000016037423 */ /* 0x000fc80000002803 */
[----:B------:R-:W-:-:S04]  /*1030*/  FFMA.RM R6, R3, R6, 12582913 ;  /* 0x4b40000103067423 */ /* 0x000fc80000004006 */
[C---:B------:R-:W-:Y:S01]  /*1040*/  FADD R3, R6.reuse, -12583039 ;  /* 0xcb40007f06037421 */ /* 0x040fe20000000000 */
[----:B------:R-:W-:-:S03]  /*1050*/  SHF.L.U32 R6, R6, 0x17, RZ ;  /* 0x0000001706067819 */ /* 0x000fc600000006ff */
[----:B------:R-:W-:-:S04]  /*1060*/  FFMA R3, R22, -1.4426950216293334961, -R3 ;  /* 0xbfb8aa3b16037823 */ /* 0x000fc80000000803 */
[----:B------:R-:W-:Y:S01]  /*1070*/  FFMA R22, R22, -1.925963033500011079e-08, R3 ;  /* 0xb2a5706016167823 */ /* 0x000fe20000000003 */
[----:B0-----:R-:W-:-:S03]  /*1080*/  FADD R3, R2, 1 ;  /* 0x3f80000002037421 */ /* 0x001fc60000000000 */
[----:B------:R-:W0:Y:S08]  /*1090*/  MUFU.EX2 R7, R22 ;  /* 0x0000001600077308 */ /* 0x000e300000000800 */
[----:B------:R-:W1:Y:S01]  /*10a0*/  MUFU.RCP R3, R3 ;  /* 0x0000000300037308 */ /* 0x000e620000001000 */
[----:B0-----:R-:W-:Y:S01]  /*10b0*/  FFMA R11, R6, R7, 1 ;  /* 0x3f800000060b7423 */ /* 0x001fe20000000007 */
[----:B------:R-:W-:-:S03]  /*10c0*/  FFMA R6, R9, R10, -0.052303962409496307373 ;  /* 0xbd563cae09067423 */ /* 0x000fc6000000000a */
[----:B------:R-:W-:Y:S02]  /*10d0*/  VIADD R7, R11, 0x1800000 ;  /* 0x018000000b077836 */ /* 0x000fe40000000000 */
[----:B------:R-:W-:Y:S01]  /*10e0*/  FFMA R6, R9, R6, 0.1331529766321182251 ;  /* 0x3e08594109067423 */ /* 0x000fe20000000006 */
[----:B-1----:R-:W-:Y:S02]  /*10f0*/  FFMA R2, R3, -2, R8 ;  /* 0xc000000003027823 */ /* 0x002fe40000000008 */
[----:B------:R-:W-:-:S03]  /*1100*/  LOP3.LUT R3, R7, 0x7f800000, RZ, 0xc0, !PT ;  /* 0x7f80000007037812 */ /* 0x000fc600078ec0ff */
[----:B------:R-:W-:Y:S01]  /*1110*/  FSEL R7, R2, 1, !P0 ;  /* 0x3f80000002077808 */ /* 0x000fe20004000000 */
[----:B------:R-:W-:Y:S01]  /*1120*/  FFMA R2, R9, R6, -0.33332768082618713379 ;  /* 0xbeaaa9ed09027423 */ /* 0x000fe20000000006 */
[----:B------:R-:W-:Y:S02]  /*1130*/  ISETP.GT.U32.AND P0, PT, R3, 0x1ffffff, PT ;  /* 0x01ffffff0300780c */ /* 0x000fe40003f04070 */
[----:B------:R-:W-:Y:S01]  /*1140*/  LOP3.LUT R7, R7, 0x80000000, R12, 0xb8, !PT ;  /* 0x8000000007077812 */ /* 0x000fe200078eb80c */
[----:B------:R-:W-:-:S04]  /*1150*/  FFMA R9, R9, R2, RZ ;  /* 0x0000000209097223 */ /* 0x000fc800000000ff */
[----:B------:R-:W-:-:S06]  /*1160*/  @!P1 FFMA R7, R9, R12, R12 ;  /* 0x0000000c09079223 */ /* 0x000fcc000000000c */
[----:B------:R-:W-:Y:S05]  /*1170*/  @P0 BRA `(.L_x_15) ;  /* 0x0000000000100947 */ /* 0x000fea0003800000 */
[----:B------:R-:W-:Y:S02]  /*1180*/  MOV R3, R11 ;  /* 0x0000000b00037202 */ /* 0x000fe40000000f00 */
[----:B------:R-:W-:-:S07]  /*1190*/  MOV R6, 0x11b0 ;  /* 0x000011b000067802 */ /* 0x000fce0000000f00 */
[----:B------:R-:W-:Y:S05]  /*11a0*/  CALL.REL.NOINC `($__internal_0_$__cuda_sm20_rcp_rn_f32_slowpath) ;  /* 0x0000000000947944 */ /* 0x000fea0003c00000 */
[----:B------:R-:W-:Y:S05]  /*11b0*/  BRA `(.L_x_16) ;  /* 0x0000000000107947 */ /* 0x000fea0003800000 */
.L_x_15:
[----:B------:R-:W0:Y:S02]  /*11c0*/  MUFU.RCP R8, R11 ;  /* 0x0000000b00087308 */ /* 0x000e240000001000 */
[----:B0-----:R-:W-:-:S04]  /*11d0*/  FFMA R2, R11, R8, -1 ;  /* 0xbf8000000b027423 */ /* 0x001fc80000000008 */
[----:B------:R-:W-:-:S04]  /*11e0*/  FADD.FTZ R3, -R2, -RZ ;  /* 0x800000ff02037221 */ /* 0x000fc80000010100 */
[----:B------:R-:W-:-:S07]  /*11f0*/  FFMA R8, R8, R3, R8 ;  /* 0x0000000308087223 */ /* 0x000fce0000000008 */
.L_x_16:
[----:B------:R-:W-:Y:S05]  /*1200*/  BSYNC.RECONVERGENT B0 ;  /* 0x0000000000007941 */ /* 0x000fea0003800200 */
.L_x_14:
[----:B------:R-:W0:Y:S01]  /*1210*/  LDC.64 R2, c[0x0][0x390] ;  /* 0x0000e400ff027b82 */ /* 0x000e220000000a00 */
[----:B------:R-:W-:-:S04]  /*1220*/  IMAD.IADD R23, R0, 0x1, R23 ;  /* 0x0000000100177824 */ /* 0x000fc800078e0217 */
[----:B0-----:R-:W-:-:S06]  /*1230*/  IMAD.WIDE R2, R23, 0x4, R2 ;  /* 0x0000000417027825 */ /* 0x001fcc00078e0202 */
[----:B------:R-:W2:Y:S01]  /*1240*/  LDG.E.CONSTANT R2, desc[UR6][R2.64] ;  /* 0x0000000602027981 */ /* 0x000ea2000c1e9900 */
[----:B------:R-:W-:Y:S01]  /*1250*/  FMUL R7, R7, R4 ;  /* 0x0000000407077220 */ /* 0x000fe20000400000 */
[----:B------:R-:W-:Y:S02]  /*1260*/  HFMA2 R11, -RZ, RZ, 1.875, 0 ;  /* 0x3f800000ff0b7431 */ /* 0x000fe400000001ff */
[----:B------:R-:W-:Y:S02]  /*1270*/  IMAD.MOV.U32 R12, RZ, RZ, 0x3c80f082 ;  /* 0x3c80f082ff0c7424 */ /* 0x000fe400078e00ff */
[----:B--2---:R-:W-:Y:S02]  /*1280*/  FFMA R9, R2, R5, R7 ;  /* 0x0000000502097223 */ /* 0x004fe40000000007 */
[----:B------:R-:W0:Y:S02]  /*1290*/  LDC.64 R4, c[0x0][0x3a8] ;  /* 0x0000ea00ff047b82 */ /* 0x000e240000000a00 */
[C---:B------:R-:W-:Y:S01]  /*12a0*/  FMUL R0, |R9|.reuse, 2.8853900432586669922 ;  /* 0x4038aa3b09007820 */ /* 0x040fe20000400200 */
[C---:B------:R-:W-:Y:S01]  /*12b0*/  FMUL R3, R9.reuse, R9 ;  /* 0x0000000909037220 */ /* 0x040fe20000400000 */
[----:B------:R-:W-:-:S02]  /*12c0*/  FSETP.GE.AND P1, PT, |R9|, 0.60000002384185791016, PT ;  /* 0x3f19999a0900780b */ /* 0x000fc40003f26200 */
[----:B------:R-:W-:Y:S01]  /*12d0*/  FSETP.GE.AND P0, PT, |R9|, 9.010913848876953125, PT ;  /* 0x41102cb40900780b */ /* 0x000fe20003f06200 */
[C---:B------:R-:W-:Y:S01]  /*12e0*/  FFMA R12, R3.reuse, R12, -0.052303962409496307373 ;  /* 0xbd563cae030c7423 */ /* 0x040fe2000000000c */
[----:B------:R-:W1:Y:S01]  /*12f0*/  MUFU.EX2 R0, R0 ;  /* 0x0000000000007308 */ /* 0x000e620000000800 */
[----:B------:R-:W2:Y:S01]  /*1300*/  LDC.64 R6, c[0x0][0x3a0] ;  /* 0x0000e800ff067b82 */ /* 0x000ea20000000a00 */
[----:B-1----:R-:W-:Y:S01]  /*1310*/  FADD R10, R0, 1 ;  /* 0x3f800000000a7421 */ /* 0x002fe20000000000 */
[----:B------:R-:W-:-:S04]  /*1320*/  FFMA R0, R3, R12, 0.1331529766321182251 ;  /* 0x3e08594103007423 */ /* 0x000fc8000000000c */
[C---:B------:R-:W-:Y:S01]  /*1330*/  FFMA R0, R3.reuse, R0, -0.33332768082618713379 ;  /* 0xbeaaa9ed03007423 */ /* 0x040fe20000000000 */
[----:B------:R-:W1:Y:S03]  /*1340*/  MUFU.RCP R10, R10 ;  /* 0x0000000a000a7308 */ /* 0x000e660000001000 */
[----:B------:R-:W-:Y:S01]  /*1350*/  FFMA R0, R3, R0, RZ ;  /* 0x0000000003007223 */ /* 0x000fe200000000ff */
[----:B-1----:R-:W-:-:S05]  /*1360*/  FFMA R2, R10, -2, R11 ;  /* 0xc00000000a027823 */ /* 0x002fca000000000b */
[----:B------:R-:W-:-:S04]  /*1370*/  FSEL R2, R2, 1, !P0 ;  /* 0x3f80000002027808 */ /* 0x000fc80004000000 */
[--C-:B------:R-:W-:Y:S01]  /*1380*/  LOP3.LUT R11, R2, 0x80000000, R9.reuse, 0xb8, !PT ;  /* 0x80000000020b7812 */ /* 0x100fe200078eb809 */
[----:B------:R-:W-:Y:S01]  /*1390*/  @!P1 FFMA R11, R9, R0, R9 ;  /* 0x00000000090b9223 */ /* 0x000fe20000000009 */
[----:B0-----:R-:W-:-:S04]  /*13a0*/  IMAD.WIDE R2, R23, 0x4, R4 ;  /* 0x0000000417027825 */ /* 0x001fc800078e0204 */
[----:B------:R-:W-:Y:S01]  /*13b0*/  FMUL R11, R11, R8 ;  /* 0x000000080b0b7220 */ /* 0x000fe20000400000 */
[----:B--2---:R-:W-:Y:S01]  /*13c0*/  IMAD.WIDE R4, R23, 0x4, R6 ;  /* 0x0000000417047825 */ /* 0x004fe200078e0206 */
[----:B------:R-:W-:Y:S04]  /*13d0*/  STG.E desc[UR6][R2.64], R9 ;  /* 0x0000000902007986 */ /* 0x000fe8000c101906 */
[----:B------:R-:W-:Y:S01]  /*13e0*/  STG.E desc[UR6][R4.64], R11 ;  /* 0x0000000b04007986 */ /* 0x000fe2000c101906 */
[----:B------:R-:W-:Y:S05]  /*13f0*/  EXIT ;  /* 0x000000000000794d */ /* 0x000fea0003800000 */
        .weak           $__internal_0_$__cuda_sm20_rcp_rn_f32_slowpath
        .type           $__internal_0_$__cuda_sm20_rcp_rn_f32_slowpath,@function
        .size           $__internal_0_$__cuda_sm20_rcp_rn_f32_slowpath,(.L_x_45 - $__internal_0_$__cuda_sm20_rcp_rn_f32_slowpath)
$__internal_0_$__cuda_sm20_rcp_rn_f32_slowpath:
[----:B------:R-:W-:Y:S01]  /*1400*/  SHF.L.U32 R2, R3, 0x1, RZ ;  /* 0x0000000103027819 */ /* 0x000fe200000006ff */
[----:B------:R-:W-:Y:S03]  /*1410*/  BSSY.RECONVERGENT B1, `(.L_x_17) ;  /* 0x0000030000017945 */ /* 0x000fe60003800200 */
[----:B------:R-:W-:-:S04]  /*1420*/  SHF.R.U32.HI R13, RZ, 0x18, R2 ;  /* 0x00000018ff0d7819 */ /* 0x000fc80000011602 */
[----:B------:R-:W-:-:S13]  /*1430*/  ISETP.NE.U32.AND P0, PT, R13, RZ, PT ;  /* 0x000000ff0d00720c */ /* 0x000fda0003f05070 */
[----:B------:R-:W-:Y:S05]  /*1440*/  @P0 BRA `(.L_x_18) ;  /* 0x0000000000280947 */ /* 0x000fea0003800000 */
[----:B------:R-:W-:-:S05]  /*1450*/  IMAD.SHL.U32 R2, R3, 0x2, RZ ;  /* 0x0000000203027824 */ /* 0x000fca00078e00ff */
[----:B------:R-:W-:-:S13]  /*1460*/  ISETP.NE.AND P0, PT, R2, RZ, PT ;  /* 0x000000ff0200720c */ /* 0x000fda0003f05270 */
[----:B------:R-:W-:Y:S01]  /*1470*/  @P0 FFMA R9, R3, 1.84467440737095516160e+19, RZ ;  /* 0x5f80000003090823 */ /* 0x000fe200000000ff */
[----:B------:R-:W-:Y:S08]  /*1480*/  @!P0 MUFU.RCP R8, R3 ;  /* 0x0000000300088308 */ /* 0x000ff00000001000 */
[----:B------:R-:W0:Y:S02]  /*1490*/  @P0 MUFU.RCP R2, R9 ;  /* 0x0000000900020308 */ /* 0x000e240000001000 */
[----:B0-----:R-:W-:-:S04]  /*14a0*/  @P0 FFMA R10, R9, R2, -1 ;  /* 0xbf800000090a0423 */ /* 0x001fc80000000002 */
[----:B------:R-:W-:-:S04]  /*14b0*/  @P0 FADD.FTZ R11, -R10, -RZ ;  /* 0x800000ff0a0b0221 */ /* 0x000fc80000010100 */
[----:B------:R-:W-:-:S04]  /*14c0*/  @P0 FFMA R2, R2, R11, R2 ;  /* 0x0000000b02020223 */ /* 0x000fc80000000002 */
[----:B------:R-:W-:Y:S01]  /*14d0*/  @P0 FFMA R8, R2, 1.84467440737095516160e+19, RZ ;  /* 0x5f80000002080823 */ /* 0x000fe200000000ff */
[----:B------:R-:W-:Y:S06]  /*14e0*/  BRA `(.L_x_19) ;  /* 0x0000000000887947 */ /* 0x000fec0003800000 */
.L_x_18:
[----:B------:R-:W-:-:S04]  /*14f0*/  IADD3 R16, PT, PT, R13, -0xfd, RZ ;  /* 0xffffff030d107810 */ /* 0x000fc80007ffe0ff */
[----:B------:R-:W-:-:S13]  /*1500*/  ISETP.GT.U32.AND P0, PT, R16, 0x1, PT ;  /* 0x000000011000780c */ /* 0x000fda0003f04070 */
[----:B------:R-:W-:Y:S05]  /*1510*/  @P0 BRA `(.L_x_20) ;  /* 0x0000000000780947 */ /* 0x000fea0003800000 */
[----:B------:R-:W-:Y:S01]  /*1520*/  LOP3.LUT R2, R3, 0x7fffff, RZ, 0xc0, !PT ;  /* 0x007fffff03027812 */ /* 0x000fe200078ec0ff */
[----:B------:R-:W-:-:S03]  /*1530*/  IMAD.MOV.U32 R11, RZ, RZ, 0x3 ;  /* 0x00000003ff0b7424 */ /* 0x000fc600078e00ff */
[----:B------:R-:W-:Y:S02]  /*1540*/  LOP3.LUT R2, R2, 0x3f800000, RZ, 0xfc, !PT ;  /* 0x3f80000002027812 */ /* 0x000fe400078efcff */
[----:B------:R-:W-:Y:S02]  /*1550*/  SHF.L.U32 R11, R11, R16, RZ ;  /* 0x000000100b0b7219 */ /* 0x000fe400000006ff */
[----:B------:R-:W0:Y:S02]  /*1560*/  MUFU.RCP R9, R2 ;  /* 0x0000000200097308 */ /* 0x000e240000001000 */
[----:B0-----:R-:W-:-:S04]  /*1570*/  FFMA R8, R2, R9, -1 ;  /* 0xbf80000002087423 */ /* 0x001fc80000000009 */
[----:B------:R-:W-:-:S04]  /*1580*/  FADD.FTZ R8, -R8, -RZ ;  /* 0x800000ff08087221 */ /* 0x000fc80000010100 */
[CCC-:B------:R-:W-:Y:S01]  /*1590*/  FFMA.RM R10, R9.reuse, R8.reuse, R9.reuse ;  /* 0x00000008090a7223 */ /* 0x1c0fe20000004009 */
[----:B------:R-:W-:-:S04]  /*15a0*/  FFMA.RP R9, R9, R8, R9 ;  /* 0x0000000809097223 */ /* 0x000fc80000008009 */
[C---:B------:R-:W-:Y:S02]  /*15b0*/  LOP3.LUT R8, R10.reuse, 0x7fffff, RZ, 0xc0, !PT ;  /* 0x007fffff0a087812 */ /* 0x040fe400078ec0ff */
[----:B------:R-:W-:Y:S02]  /*15c0*/  FSETP.NEU.FTZ.AND P0, PT, R10, R9, PT ;  /* 0x000000090a00720b */ /* 0x000fe40003f1d000 */
[----:B------:R-:W-:Y:S02]  /*15d0*/  LOP3.LUT R8, R8, 0x800000, RZ, 0xfc, !PT ;  /* 0x0080000008087812 */ /* 0x000fe400078efcff */
[----:B------:R-:W-:Y:S02]  /*15e0*/  SEL R9, RZ, 0xffffffff, !P0 ;  /* 0xffffffffff097807 */ /* 0x000fe40004000000 */
[----:B------:R-:W-:Y:S02]  /*15f0*/  LOP3.LUT R11, R11, R8, RZ, 0xc0, !PT ;  /* 0x000000080b0b7212 */ /* 0x000fe400078ec0ff */
[----:B------:R-:W-:-:S02]  /*1600*/  IADD3 R9, PT, PT, -R9, RZ, RZ ;  /* 0x000000ff09097210 */ /* 0x000fc40007ffe1ff */
[-C--:B------:R-:W-:Y:S02]  /*1610*/  SHF.R.U32.HI R11, RZ, R16.reuse, R11 ;  /* 0x00000010ff0b7219 */ /* 0x080fe4000001160b */
[----:B------:R-:W-:Y:S02]  /*1620*/  LOP3.LUT P1, RZ, R9, R16, R8, 0xf8, !PT ;  /* 0x0000001009ff7212 */ /* 0x000fe4000782f808 */
[C---:B------:R-:W-:Y:S02]  /*1630*/  LOP3.LUT P0, RZ, R11.reuse, 0x1, RZ, 0xc0, !PT ;  /* 0x000000010bff7812 */ /* 0x040fe4000780c0ff */
[----:B------:R-:W-:Y:S02]  /*1640*/  LOP3.LUT P2, RZ, R11, 0x2, RZ, 0xc0, !PT ;  /* 0x000000020bff7812 */ /* 0x000fe4000784c0ff */
[----:B------:R-:W-:Y:S02]  /*1650*/  IADD3 R9, PT, PT, R13, -0xfc, RZ ;  /* 0xffffff040d097810 */ /* 0x000fe40007ffe0ff */
[----:B------:R-:W-:-:S02]  /*1660*/  PLOP3.LUT P0, PT, P0, P1, P2, 0xe0, 0x0 ;  /* 0x000000000000781c */ /* 0x000fc40000703c20 */
[----:B------:R-:W-:Y:S02]  /*1670*/  LOP3.LUT P1, RZ, R3, 0x7fffff, RZ, 0xc0, !PT ;  /* 0x007fffff03ff7812 */ /* 0x000fe4000782c0ff */
[----:B------:R-:W-:Y:S02]  /*1680*/  SEL R2, RZ, 0x1, !P0 ;  /* 0x00000001ff027807 */ /* 0x000fe40004000000 */
[----:B------:R-:W-:-:S03]  /*1690*/  SHF.R.U32.HI R8, RZ, R9, R8 ;  /* 0x00000009ff087219 */ /* 0x000fc60000011608 */
[----:B------:R-:W-:-:S05]  /*16a0*/  IMAD.MOV R2, RZ, RZ, -R2 ;  /* 0x000000ffff027224 */ /* 0x000fca00078e0a02 */
[----:B------:R-:W-:-:S13]  /*16b0*/  ISETP.GE.AND P0, PT, R2, RZ, PT ;  /* 0x000000ff0200720c */ /* 0x000fda0003f06270 */
[----:B------:R-:W-:-:S05]  /*16c0*/  @!P0 VIADD R8, R8, 0x1 ;  /* 0x0000000108088836 */ /* 0x000fca0000000000 */
[----:B------:R-:W-:-:S04]  /*16d0*/  @!P1 SHF.L.U32 R8, R8, 0x1, RZ ;  /* 0x0000000108089819 */ /* 0x000fc800000006ff */
[----:B------:R-:W-:Y:S01]  /*16e0*/  LOP3.LUT R8, R8, 0x80000000, R3, 0xf8, !PT ;  /* 0x8000000008087812 */ /* 0x000fe200078ef803 */
[----:B------:R-:W-:Y:S06]  /*16f0*/  BRA `(.L_x_19) ;  /* 0x0000000000047947 */ /* 0x000fec0003800000 */
.L_x_20:
[----:B------:R0:W1:Y:S02]  /*1700*/  MUFU.RCP R8, R3 ;  /* 0x0000000300087308 */ /* 0x0000640000001000 */
.L_x_19:
[----:B------:R-:W-:Y:S05]  /*1710*/  BSYNC.RECONVERGENT B1 ;  /* 0x0000000000017941 */ /* 0x000fea0003800200 */
.L_x_17:
[----:B------:R-:W-:Y:S01]  /*1720*/  IMAD.MOV.U32 R2, RZ, RZ, R6 ;  /* 0x000000ffff027224 */ /* 0x000fe200078e0006 */
[----:B0-----:R-:W-:-:S04]  /*1730*/  MOV R3, 0x0 ;  /* 0x0000000000037802 */ /* 0x001fc80000000f00 */
[----:B-1----:R-:W-:Y:S05]  /*1740*/  RET.REL.NODEC R2 `(_ZN8pygpukit3ops2nn20lstm_step_f32_kernelEPKfS3_S3_S3_PfS4_ii) ;  /* 0xffffffe8022c7950 */ /* 0x002fea0003c3ffff */
.L_x_21:
        /* <DEDUP_REMOVED lines=11> */
.L_x_45:


//--------------------- .text._ZN8pygpukit3ops2nn32lstm_precompute_gates_f32_kernelEPKfS3_S3_S3_Pfiiii --------------------------
	.section	.text._ZN8pygpukit3ops2nn32lstm_precompute_gates_f32_kernelEPKfS3_S3_S3_Pfiiii,"ax",@progbits
	.align	128
        .global         _ZN8pygpukit3ops2nn32lstm_precompute_gates_f32_kernelEPKfS3_S3_S3_Pfiiii
        .type           _ZN8pygpukit3ops2nn32lstm_precompute_gates_f32_kernelEPKfS3_S3_S3_Pfiiii,@function
        .size           _ZN8pygpukit3ops2nn32lstm_precompute_gates_f32_kernelEPKfS3_S3_S3_Pfiiii,(.L_x_52 - _ZN8pygpukit3ops2nn32lstm_precompute_gates_f32_kernelEPKfS3_S3_S3_Pfiiii)
        .other          _ZN8pygpukit3ops2nn32lstm_precompute_gates_f32_kernelEPKfS3_S3_S3_Pfiiii,@"STO_CUDA_ENTRY STV_DEFAULT"
_ZN8pygpukit3ops2nn32lstm_precompute_gates_f32_kernelEPKfS3_S3_S3_Pfiiii:
.text._ZN8pygpukit3ops2nn32lstm_precompute_gates_f32_kernelEPKfS3_S3_S3_Pfiiii:
[----:B------:R-:W-:Y:S01]  /*0000*/  LDC R1, c[0x0][0x37c] ;  /* 0x0000df00ff017b82 */ /* 0x000fe20000000800 */
[----:B------:R-:W0:Y:S07]  /*0010*/  S2R R3, SR_TID.X ;  /* 0x0000000000037919 */ /* 0x000e2e0000002100 */
[----:B------:R-:W1:Y:S01]  /*0020*/  S2UR UR6, SR_CTAID.Y ;  /* 0x00000000000679c3 */ /* 0x000e620000002600 */
[----:B------:R-:W2:Y:S07]  /*0030*/  LDCU UR8, c[0x0][0x3b4] ;  /* 0x00007680ff0877ac */ /* 0x000eae0008000800 */
[----:B------:R-:W1:Y:S08]  /*0040*/  LDC.64 R4, c[0x0][0x3a8] ;  /* 0x0000ea00ff047b82 */ /* 0x000e700000000a00 */
[----:B------:R-:W0:Y:S01]  /*0050*/  S2UR UR7, SR_CTAID.X ;  /* 0x00000000000779c3 */ /* 0x000e220000002500 */
[----:B--2---:R-:W-:-:S07]  /*0060*/  USHF.L.U32 UR4, UR8, 0x2, URZ ;  /* 0x0000000208047899 */ /* 0x004fce00080006ff */
[----:B------:R-:W0:Y:S08]  /*0070*/  LDC R0, c[0x0][0x360] ;  /* 0x0000d800ff007b82 */ /* 0x000e300000000800 */
[----:B------:R-:W2:Y:S01]  /*0080*/  S2UR UR5, SR_CTAID.Z ;  /* 0x00000000000579c3 */ /* 0x000ea20000002700 */
[----:B-1----:R-:W-:Y:S01]  /*0090*/  ISETP.LE.AND P0, PT, R5, UR6, PT ;  /* 0x0000000605007c0c */ /* 0x002fe2000bf03270 */
[----:B0-----:R-:W-:-:S03]  /*00a0*/  IMAD R0, R0, UR7, R3 ;  /* 0x0000000700007c24 */ /* 0x001fc6000f8e0203 */
[----:B--2---:R-:W-:-:S04]  /*00b0*/  ISETP.LE.OR P0, PT, R4, UR5, P0 ;  /* 0x0000000504007c0c */ /* 0x004fc80008703670 */
[----:B------:R-:W-:-:S13]  /*00c0*/  ISETP.GE.OR P0, PT, R0, UR4, P0 ;  /* 0x0000000400007c0c */ /* 0x000fda0008706670 */
[----:B------:R-:W-:Y:S05]  /*00d0*/  @P0 EXIT ;  /* 0x000000000000094d */ /* 0x000fea0003800000 */
[----:B------:R-:W0:Y:S01]  /*00e0*/  LDC R11, c[0x0][0x3b0] ;  /* 0x0000ec00ff0b7b82 */ /* 0x000e220000000800 */
[----:B------:R-:W-:Y:S01]  /*00f0*/  IMAD R6, R5, UR5, RZ ;  /* 0x0000000505067c24 */ /* 0x000fe2000f8e02ff */
[----:B------:R-:W1:Y:S01]  /*0100*/  LDCU.64 UR4, c[0x0][0x358] ;  /* 0x00006b00ff0477ac */ /* 0x000e620008000a00 */
[----:B------:R-:W-:Y:S01]  /*0110*/  IMAD.MOV.U32 R13, RZ, RZ, RZ ;  /* 0x000000ffff0d7224 */ /* 0x000fe200078e00ff */
[C---:B0-----:R-:W-:Y:S01]  /*0120*/  ISETP.GE.AND P0, PT, R11.reuse, 0x1, PT ;  /* 0x000000010b00780c */ /* 0x041fe20003f06270 */
[----:B------:R-:W-:Y:S02]  /*0130*/  IMAD R8, R6, R11, RZ ;  /* 0x0000000b06087224 */ /* 0x000fe400078e02ff */
[----:B------:R-:W-:-:S05]  /*0140*/  IMAD R3, R11, UR6, RZ ;  /* 0x000000060b037c24 */ /* 0x000fca000f8e02ff */
[----:B------:R-:W-:Y:S02]  /*0150*/  IADD3 R7, P1, PT, R8, R3, RZ ;  /* 0x0000000308077210 */ /* 0x000fe40007f3e0ff */
[----:B------:R-:W-:-:S04]  /*0160*/  SHF.R.S32.HI R3, RZ, 0x1f, R3 ;  /* 0x0000001fff037819 */ /* 0x000fc80000011403 */
[----:B------:R-:W-:Y:S01]  /*0170*/  LEA.HI.X.SX32 R8, R8, R3, 0x1, P1 ;  /* 0x0000000308087211 */ /* 0x000fe200008f0eff */
[----:B-1----:R-:W-:Y:S06]  /*0180*/  @!P0 BRA `(.L_x_22) ;  /* 0x0000000400d88947 */ /* 0x002fec0003800000 */
[C---:B------:R-:W-:Y:S01]  /*0190*/  ISETP.GE.U32.AND P1, PT, R11.reuse, 0x8, PT ;  /* 0x000000080b00780c */ /* 0x040fe20003f26070 */
[----:B------:R-:W-:Y:S01]  /*01a0*/  IMAD R9, R0, R11, RZ ;  /* 0x0000000b00097224 */ /* 0x000fe200078e02ff */
[----:B------:R-:W-:Y:S01]  /*01b0*/  LOP3.LUT R23, R11, 0x7, RZ, 0xc0, !PT ;  /* 0x000000070b177812 */ /* 0x000fe200078ec0ff */
[----:B------:R-:W-:Y:S02]  /*01c0*/  IMAD.MOV.U32 R13, RZ, RZ, RZ ;  /* 0x000000ffff0d7224 */ /* 0x000fe400078e00ff */
[----:B------:R-:W-:Y:S01]  /*01d0*/  IMAD.MOV.U32 R10, RZ, RZ, RZ ;  /* 0x000000ffff0a7224 */ /* 0x000fe200078e00ff */
[----:B------:R-:W-:Y:S02]  /*01e0*/  ISETP.NE.AND P0, PT, R23, RZ, PT ;  /* 0x000000ff1700720c */ /* 0x000fe40003f05270 */
[----:B------:R-:W-:-:S05]  /*01f0*/  SHF.R.S32.HI R12, RZ, 0x1f, R9 ;  /* 0x0000001fff0c7819 */ /* 0x000fca0000011409 */
[----:B------:R-:W-:Y:S06]  /*0200*/  @!P1 BRA `(.L_x_23) ;  /* 0x0000000000c09947 */ /* 0x000fec0003800000 */
[----:B------:R-:W0:Y:S01]  /*0210*/  LDC.64 R4, c[0x0][0x380] ;  /* 0x0000e000ff047b82 */ /* 0x000e220000000a00 */
[----:B------:R-:W-:Y:S01]  /*0220*/  LOP3.LUT R10, R11, 0x7ffffff8, RZ, 0xc0, !PT ;  /* 0x7ffffff80b0a7812 */ /* 0x000fe200078ec0ff */
[----:B------:R-:W-:-:S04]  /*0230*/  IMAD.MOV.U32 R13, RZ, RZ, RZ ;  /* 0x000000ffff0d7224 */ /* 0x000fc800078e00ff */
[----:B------:R-:W-:Y:S02]  /*0240*/  IMAD.MOV R14, RZ, RZ, -R10 ;  /* 0x000000ffff0e7224 */ /* 0x000fe400078e0a0a */
[----:B------:R-:W1:Y:S01]  /*0250*/  LDC.64 R2, c[0x0][0x388] ;  /* 0x0000e200ff027b82 */ /* 0x000e620000000a00 */
[----:B0-----:R-:W-:-:S04]  /*0260*/  LEA R4, P3, R7, R4, 0x2 ;  /* 0x0000000407047211 */ /* 0x001fc800078610ff */
[----:B------:R-:W-:Y:S02]  /*0270*/  IADD3 R15, P4, PT, R4, 0x10, RZ ;  /* 0x00000010040f7810 */ /* 0x000fe40007f9e0ff */
[----:B------:R-:W-:Y:S02]  /*0280*/  LEA.HI.X R5, R7, R5, R8, 0x2, P3 ;  /* 0x0000000507057211 */ /* 0x000fe400018f1408 */
[----:B-1----:R-:W-:-:S03]  /*0290*/  LEA R2, P1, R9, R2, 0x2 ;  /* 0x0000000209027211 */ /* 0x002fc600078210ff */
[----:B------:R-:W-:Y:S01]  /*02a0*/  IMAD.X R18, RZ, RZ, R5, P4 ;  /* 0x000000ffff127224 */ /* 0x000fe200020e0605 */
[----:B------:R-:W-:Y:S02]  /*02b0*/  IADD3 R17, P2, PT, R2, 0x10, RZ ;  /* 0x0000001002117810 */ /* 0x000fe40007f5e0ff */
[----:B------:R-:W-:-:S04]  /*02c0*/  LEA.HI.X R3, R9, R3, R12, 0x2, P1 ;  /* 0x0000000309037211 */ /* 0x000fc800008f140c */
[----:B------:R-:W-:-:S07]  /*02d0*/  IADD3.X R22, PT, PT, RZ, R3, RZ, P2, !PT ;  /* 0x00000003ff167210 */ /* 0x000fce00017fe4ff */
.L_x_24:
[----:B------:R-:W-:Y:S02]  /*02e0*/  IMAD.MOV.U32 R4, RZ, RZ, R17 ;  /* 0x000000ffff047224 */ /* 0x000fe400078e0011 */
[----:B------:R-:W-:Y:S02]  /*02f0*/  IMAD.MOV.U32 R5, RZ, RZ, R22 ;  /* 0x000000ffff057224 */ /* 0x000fe400078e0016 */
[----:B------:R-:W-:Y:S02]  /*0300*/  IMAD.MOV.U32 R2, RZ, RZ, R15 ;  /* 0x000000ffff027224 */ /* 0x000fe400078e000f */
[----:B------:R-:W-:Y:S01]  /*0310*/  IMAD.MOV.U32 R3, RZ, RZ, R18 ;  /* 0x000000ffff037224 */ /* 0x000fe200078e0012 */
[----:B------:R-:W2:Y:S04]  /*0320*/  LDG.E.CONSTANT R22, desc[UR4][R4.64+-0x10] ;  /* 0xfffff00404167981 */ /* 0x000ea8000c1e9900 */
[----:B------:R-:W2:Y:S04]  /*0330*/  LDG.E.CONSTANT R21, desc[UR4][R2.64+-0x10] ;  /* 0xfffff00402157981 */ /* 0x000ea8000c1e9900 */
[----:B------:R-:W3:Y:S04]  /*0340*/  LDG.E.CONSTANT R24, desc[UR4][R4.64+-0xc] ;  /* 0xfffff40404187981 */ /* 0x000ee8000c1e9900 */
[----:B------:R-:W3:Y:S04]  /*0350*/  LDG.E.CONSTANT R25, desc[UR4][R2.64+-0xc] ;  /* 0xfffff40402197981 */ /* 0x000ee8000c1e9900 */
[----:B------:R-:W4:Y:S04]  /*0360*/  LDG.E.CONSTANT R19, desc[UR4][R4.64+-0x8] ;  /* 0xfffff80404137981 */ /* 0x000f28000c1e9900 */
[----:B------:R-:W4:Y:S04]  /*0370*/  LDG.E.CONSTANT R20, desc[UR4][R2.64+-0x8] ;  /* 0xfffff80402147981 */ /* 0x000f28000c1e9900 */
[----:B------:R-:W5:Y:S04]  /*0380*/  LDG.E.CONSTANT R16, desc[UR4][R4.64+-0x4] ;  /* 0xfffffc0404107981 */ /* 0x000f68000c1e9900 */
[----:B------:R-:W5:Y:S04]  /*0390*/  LDG.E.CONSTANT R15, desc[UR4][R2.64+-0x4] ;  /* 0xfffffc04020f7981 */ /* 0x000f68000c1e9900 */
[----:B------:R-:W5:Y:S04]  /*03a0*/  LDG.E.CONSTANT R17, desc[UR4][R4.64] ;  /* 0x0000000404117981 */ /* 0x000f68000c1e9900 */
[----:B------:R-:W5:Y:S01]  /*03b0*/  LDG.E.CONSTANT R18, desc[UR4][R2.64] ;  /* 0x0000000402127981 */ /* 0x000f62000c1e9900 */
[----:B--2---:R-:W-:-:S03]  /*03c0*/  FFMA R21, R22, R21, R13 ;  /* 0x0000001516157223 */ /* 0x004fc6000000000d */
[----:B------:R-:W2:Y:S04]  /*03d0*/  LDG.E.CONSTANT R13, desc[UR4][R4.64+0x4] ;  /* 0x00000404040d7981 */ /* 0x000ea8000c1e9900 */
[----:B------:R-:W2:Y:S01]  /*03e0*/  LDG.E.CONSTANT R22, desc[UR4][R2.64+0x4] ;  /* 0x0000040402167981 */ /* 0x000ea2000c1e9900 */
[----:B---3--:R-:W-:-:S03]  /*03f0*/  FFMA R26, R24, R25, R21 ;  /* 0x00000019181a7223 */ /* 0x008fc60000000015 */
[----:B------:R-:W3:Y:S04]  /*0400*/  LDG.E.CONSTANT R21, desc[UR4][R4.64+0x8] ;  /* 0x0000080404157981 */ /* 0x000ee8000c1e9900 */
[----:B------:R-:W3:Y:S01]  /*0410*/  LDG.E.CONSTANT R24, desc[UR4][R2.64+0x8] ;  /* 0x0000080402187981 */ /* 0x000ee2000c1e9900 */
[----:B----4-:R-:W-:-:S03]  /*0420*/  FFMA R25, R19, R20, R26 ;  /* 0x0000001413197223 */ /* 0x010fc6000000001a */
[----:B------:R-:W4:Y:S04]  /*0430*/  LDG.E.CONSTANT R19, desc[UR4][R4.64+0xc] ;  /* 0x00000c0404137981 */ /* 0x000f28000c1e9900 */
[----:B------:R-:W4:Y:S01]  /*0440*/  LDG.E.CONSTANT R20, desc[UR4][R2.64+0xc] ;  /* 0x00000c0402147981 */ /* 0x000f22000c1e9900 */
[----:B------:R-:W-:Y:S01]  /*0450*/  IADD3 R14, PT, PT, R14, 0x8, RZ ;  /* 0x000000080e0e7810 */ /* 0x000fe20007ffe0ff */
[----:B-----5:R-:W-:Y:S01]  /*0460*/  FFMA R16, R16, R15, R25 ;  /* 0x0000000f10107223 */ /* 0x020fe20000000019 */
[----:B------:R-:W-:Y:S02]  /*0470*/  IADD3 R15, P3, PT, R2, 0x20, RZ ;  /* 0x00000020020f7810 */ /* 0x000fe40007f7e0ff */
[----:B------:R-:W-:Y:S01]  /*0480*/  ISETP.NE.AND P1, PT, R14, RZ, PT ;  /* 0x000000ff0e00720c */ /* 0x000fe20003f25270 */
[----:B------:R-:W-:Y:S01]  /*0490*/  FFMA R16, R17, R18, R16 ;  /* 0x0000001211107223 */ /* 0x000fe20000000010 */
[----:B------:R-:W-:Y:S01]  /*04a0*/  IADD3 R17, P2, PT, R4, 0x20, RZ ;  /* 0x0000002004117810 */ /* 0x000fe20007f5e0ff */
[----:B------:R-:W-:-:S02]  /*04b0*/  IMAD.X R18, RZ, RZ, R3, P3 ;  /* 0x000000ffff127224 */ /* 0x000fc400018e0603 */
[----:B--2---:R-:W-:Y:S02]  /*04c0*/  FFMA R16, R13, R22, R16 ;  /* 0x000000160d107223 */ /* 0x004fe40000000010 */
[----:B------:R-:W-:Y:S02]  /*04d0*/  IMAD.X R22, RZ, RZ, R5, P2 ;  /* 0x000000ffff167224 */ /* 0x000fe400010e0605 */
[----:B---3--:R-:W-:-:S04]  /*04e0*/  FFMA R16, R21, R24, R16 ;  /* 0x0000001815107223 */ /* 0x008fc80000000010 */
[----:B----4-:R-:W-:Y:S01]  /*04f0*/  FFMA R13, R19, R20, R16 ;  /* 0x00000014130d7223 */ /* 0x010fe20000000010 */
[----:B------:R-:W-:Y:S06]  /*0500*/  @P1 BRA `(.L_x_24) ;  /* 0xfffffffc00741947 */ /* 0x000fec000383ffff */
.L_x_23:
[----:B------:R-:W-:Y:S05]  /*0510*/  @!P0 BRA `(.L_x_22) ;  /* 0x0000000000f48947 */ /* 0x000fea0003800000 */
[----:B------:R-:W-:Y:S02]  /*0520*/  ISETP.GE.U32.AND P0, PT, R23, 0x4, PT ;  /* 0x000000041700780c */ /* 0x000fe40003f06070 */
[----:B------:R-:W-:-:S04]  /*0530*/  LOP3.LUT R20, R11, 0x3, RZ, 0xc0, !PT ;  /* 0x000000030b147812 */ /* 0x000fc800078ec0ff */
[----:B------:R-:W-:-:S07]  /*0540*/  ISETP.NE.AND P1, PT, R20, RZ, PT ;  /* 0x000000ff1400720c */ /* 0x000fce0003f25270 */
[----:B------:R-:W-:Y:S06]  /*0550*/  @!P0 BRA `(.L_x_25) ;  /* 0x00000000005c8947 */ /* 0x000fec0003800000 */
[----:B------:R-:W0:Y:S01]  /*0560*/  LDC.64 R4, c[0x0][0x388] ;  /* 0x0000e200ff047b82 */ /* 0x000e220000000a00 */
[----:B------:R-:W-:Y:S02]  /*0570*/  IADD3 R16, P0, PT, R9, R10, RZ ;  /* 0x0000000a09107210 */ /* 0x000fe40007f1e0ff */
[----:B------:R-:W-:-:S03]  /*0580*/  IADD3 R14, P2, PT, R10, R7, RZ ;  /* 0x000000070a0e7210 */ /* 0x000fc60007f5e0ff */
[----:B------:R-:W-:Y:S02]  /*0590*/  IMAD.X R17, RZ, RZ, R12, P0 ;  /* 0x000000ffff117224 */ /* 0x000fe400000e060c */
[----:B------:R-:W1:Y:S01]  /*05a0*/  LDC.64 R2, c[0x0][0x380] ;  /* 0x0000e000ff027b82 */ /* 0x000e620000000a00 */
[----:B------:R-:W-:Y:S01]  /*05b0*/  IMAD.X R15, RZ, RZ, R8, P2 ;  /* 0x000000ffff0f7224 */ /* 0x000fe200010e0608 */
[----:B0-----:R-:W-:-:S04]  /*05c0*/  LEA R4, P0, R16, R4, 0x2 ;  /* 0x0000000410047211 */ /* 0x001fc800078010ff */
[----:B------:R-:W-:Y:S02]  /*05d0*/  LEA.HI.X R5, R16, R5, R17, 0x2, P0 ;  /* 0x0000000510057211 */ /* 0x000fe400000f1411 */
[----:B-1----:R-:W-:-:S03]  /*05e0*/  LEA R2, P2, R14, R2, 0x2 ;  /* 0x000000020e027211 */ /* 0x002fc600078410ff */
[----:B------:R-:W2:Y:S01]  /*05f0*/  LDG.E.CONSTANT R17, desc[UR4][R4.64+0x4] ;  /* 0x0000040404117981 */ /* 0x000ea2000c1e9900 */
[----:B------:R-:W-:-:S03]  /*0600*/  LEA.HI.X R3, R14, R3, R15, 0x2, P2 ;  /* 0x000000030e037211 */ /* 0x000fc600010f140f */
[----:B------:R-:W3:Y:S04]  /*0610*/  LDG.E.CONSTANT R19, desc[UR4][R4.64+0x8] ;  /* 0x0000080404137981 */ /* 0x000ee8000c1e9900 */
[----:B------:R-:W4:Y:S04]  /*0620*/  LDG.E.CONSTANT R14, desc[UR4][R4.64] ;  /* 0x00000004040e7981 */ /* 0x000f28000c1e9900 */
[----:B------:R-:W4:Y:S04]  /*0630*/  LDG.E.CONSTANT R15, desc[UR4][R2.64] ;  /* 0x00000004020f7981 */ /* 0x000f28000c1e9900 */
[----:B------:R-:W2:Y:S04]  /*0640*/  LDG.E.CONSTANT R16, desc[UR4][R2.64+0x4] ;  /* 0x0000040402107981 */ /* 0x000ea8000c1e9900 */
[----:B------:R-:W3:Y:S04]  /*0650*/  LDG.E.CONSTANT R18, desc[UR4][R2.64+0x8] ;  /* 0x0000080402127981 */ /* 0x000ee8000c1e9900 */
[----:B------:R-:W5:Y:S04]  /*0660*/  LDG.E.CONSTANT R21, desc[UR4][R4.64+0xc] ;  /* 0x00000c0404157981 */ /* 0x000f68000c1e9900 */
[----:B------:R-:W5:Y:S01]  /*0670*/  LDG.E.CONSTANT R22, desc[UR4][R2.64+0xc] ;  /* 0x00000c0402167981 */ /* 0x000f62000c1e9900 */
[----:B------:R-:W-:Y:S01]  /*0680*/  IADD3 R10, PT, PT, R10, 0x4, RZ ;  /* 0x000000040a0a7810 */ /* 0x000fe20007ffe0ff */
[----:B----4-:R-:W-:-:S04]  /*0690*/  FFMA R14, R14, R15, R13 ;  /* 0x0000000f0e0e7223 */ /* 0x010fc8000000000d */
[----:B--2---:R-:W-:-:S04]  /*06a0*/  FFMA R14, R17, R16, R14 ;  /* 0x00000010110e7223 */ /* 0x004fc8000000000e */
[----:B---3--:R-:W-:-:S04]  /*06b0*/  FFMA R14, R19, R18, R14 ;  /* 0x00000012130e7223 */ /* 0x008fc8000000000e */
[----:B-----5:R-:W-:-:S07]  /*06c0*/  FFMA R13, R21, R22, R14 ;  /* 0x00000016150d7223 */ /* 0x020fce000000000e */
.L_x_25:
[----:B------:R-:W-:Y:S05]  /*06d0*/  @!P1 BRA `(.L_x_22) ;  /* 0x0000000000849947 */ /* 0x000fea0003800000 */
[----:B------:R-:W0:Y:S01]  /*06e0*/  LDC.64 R2, c[0x0][0x388] ;  /* 0x0000e200ff027b82 */ /* 0x000e220000000a00 */
[----:B------:R-:W-:Y:S02]  /*06f0*/  ISETP.NE.AND P1, PT, R20, 0x1, PT ;  /* 0x000000011400780c */ /* 0x000fe40003f25270 */
[----:B------:R-:W-:-:S04]  /*0700*/  LOP3.LUT R11, R11, 0x1, RZ, 0xc0, !PT ;  /* 0x000000010b0b7812 */ /* 0x000fc800078ec0ff */
[----:B------:R-:W-:Y:S01]  /*0710*/  ISETP.NE.U32.AND P0, PT, R11, 0x1, PT ;  /* 0x000000010b00780c */ /* 0x000fe20003f05070 */
[----:B------:R-:W1:Y:S06]  /*0720*/  LDC.64 R4, c[0x0][0x380] ;  /* 0x0000e000ff047b82 */ /* 0x000e6c0000000a00 */
[----:B------:R-:W-:Y:S02]  /*0730*/  @P1 IADD3 R11, P3, PT, R9, R10, RZ ;  /* 0x0000000a090b1210 */ /* 0x000fe40007f7e0ff */
[----:B------:R-:W2:Y:S01]  /*0740*/  LDC.64 R16, c[0x0][0x388] ;  /* 0x0000e200ff107b82 */ /* 0x000ea20000000a00 */
[C---:B------:R-:W-:Y:S01]  /*0750*/  @P1 IADD3 R18, P4, PT, R10.reuse, R7, RZ ;  /* 0x000000070a121210 */ /* 0x040fe20007f9e0ff */
[----:B------:R-:W-:-:S04]  /*0760*/  @P1 VIADD R10, R10, 0x2 ;  /* 0x000000020a0a1836 */ /* 0x000fc80000000000 */
[----:B------:R-:W-:Y:S01]  /*0770*/  @P1 IMAD.X R19, RZ, RZ, R8, P4 ;  /* 0x000000ffff131224 */ /* 0x000fe200020e0608 */
[----:B------:R-:W-:Y:S01]  /*0780*/  @!P0 IADD3 R9, P5, PT, R9, R10, RZ ;  /* 0x0000000a09098210 */ /* 0x000fe20007fbe0ff */
[----:B------:R-:W3:Y:S01]  /*0790*/  LDC.64 R14, c[0x0][0x380] ;  /* 0x0000e000ff0e7b82 */ /* 0x000ee20000000a00 */
[----:B------:R-:W-:Y:S01]  /*07a0*/  @!P0 IADD3 R7, P2, PT, R10, R7, RZ ;  /* 0x000000070a078210 */ /* 0x000fe20007f5e0ff */
[--C-:B------:R-:W-:Y:S01]  /*07b0*/  @P1 IMAD.X R10, RZ, RZ, R12.reuse, P3 ;  /* 0x000000ffff0a1224 */ /* 0x100fe200018e060c */
[C---:B0-----:R-:W-:Y:S01]  /*07c0*/  @P1 LEA R2, P4, R11.reuse, R2, 0x2 ;  /* 0x000000020b021211 */ /* 0x041fe200078810ff */
[----:B------:R-:W-:Y:S01]  /*07d0*/  @!P0 IMAD.X R12, RZ, RZ, R12, P5 ;  /* 0x000000ffff0c8224 */ /* 0x000fe200028e060c */
[----:B------:R-:W-:Y:S02]  /*07e0*/  @!P0 IADD3.X R8, PT, PT, RZ, R8, RZ, P2, !PT ;  /* 0x00000008ff088210 */ /* 0x000fe400017fe4ff */
[----:B------:R-:W-:Y:S02]  /*07f0*/  @P1 LEA.HI.X R3, R11, R3, R10, 0x2, P4 ;  /* 0x000000030b031211 */ /* 0x000fe400020f140a */
[----:B-1----:R-:W-:-:S03]  /*0800*/  @P1 LEA R4, P3, R18, R4, 0x2 ;  /* 0x0000000412041211 */ /* 0x002fc600078610ff */
[----:B------:R-:W4:Y:S01]  /*0810*/  @P1 LDG.E.CONSTANT R10, desc[UR4][R2.64] ;  /* 0x00000004020a1981 */ /* 0x000f22000c1e9900 */
[----:B------:R-:W-:Y:S02]  /*0820*/  @P1 LEA.HI.X R5, R18, R5, R19, 0x2, P3 ;  /* 0x0000000512051211 */ /* 0x000fe400018f1413 */
[----:B--2---:R-:W-:-:S04]  /*0830*/  @!P0 LEA R16, P5, R9, R16, 0x2 ;  /* 0x0000001009108211 */ /* 0x004fc800078a10ff */
[----:B------:R-:W-:Y:S02]  /*0840*/  @!P0 LEA.HI.X R17, R9, R17, R12, 0x2, P5 ;  /* 0x0000001109118211 */ /* 0x000fe400028f140c */
[----:B------:R-:W4:Y:S01]  /*0850*/  @P1 LDG.E.CONSTANT R9, desc[UR4][R4.64] ;  /* 0x0000000404091981 */ /* 0x000f22000c1e9900 */
[----:B---3--:R-:W-:-:S03]  /*0860*/  @!P0 LEA R14, P2, R7, R14, 0x2 ;  /* 0x0000000e070e8211 */ /* 0x008fc600078410ff */
[----:B------:R-:W2:Y:S01]  /*0870*/  @!P0 LDG.E.CONSTANT R16, desc[UR4][R16.64] ;  /* 0x0000000410108981 */ /* 0x000ea2000c1e9900 */
[----:B------:R-:W-:-:S03]  /*0880*/  @!P0 LEA.HI.X R15, R7, R15, R8, 0x2, P2 ;  /* 0x0000000f070f8211 */ /* 0x000fc600010f1408 */
[----:B------:R-:W3:Y:S04]  /*0890*/  @P1 LDG.E.CONSTANT R8, desc[UR4][R2.64+0x4] ;  /* 0x0000040402081981 */ /* 0x000ee8000c1e9900 */
[----:B------:R-:W3:Y:S04]  /*08a0*/  @P1 LDG.E.CONSTANT R7, desc[UR4][R4.64+0x4] ;  /* 0x0000040404071981 */ /* 0x000ee8000c1e9900 */
[----:B------:R-:W2:Y:S01]  /*08b0*/  @!P0 LDG.E.CONSTANT R14, desc[UR4][R14.64] ;  /* 0x000000040e0e8981 */ /* 0x000ea2000c1e9900 */
[----:B----4-:R-:W-:-:S04]  /*08c0*/  @P1 FFMA R9, R10, R9, R13 ;  /* 0x000000090a091223 */ /* 0x010fc8000000000d */
[----:B---3--:R-:W-:-:S04]  /*08d0*/  @P1 FFMA R13, R8, R7, R9 ;  /* 0x00000007080d1223 */ /* 0x008fc80000000009 */
[----:B--2---:R-:W-:-:S07]  /*08e0*/  @!P0 FFMA R13, R16, R14, R13 ;  /* 0x0000000e100d8223 */ /* 0x004fce000000000d */
.L_x_22:
[----:B------:R-:W0:Y:S08]  /*08f0*/  LDC.64 R2, c[0x0][0x390] ;  /* 0x0000e400ff027b82 */ /* 0x000e300000000a00 */
[----:B------:R-:W1:Y:S08]  /*0900*/  LDC.64 R4, c[0x0][0x398] ;  /* 0x0000e600ff047b82 */ /* 0x000e700000000a00 */
[----:B------:R-:W2:Y:S01]  /*0910*/  LDC.64 R8, c[0x0][0x3a0] ;  /* 0x0000e800ff087b82 */ /* 0x000ea20000000a00 */
[----:B0-----:R-:W-:-:S06]  /*0920*/  IMAD.WIDE R2, R0, 0x4, R2 ;  /* 0x0000000400027825 */ /* 0x001fcc00078e0202 */
[----:B------:R-:W3:Y:S01]  /*0930*/  LDG.E.CONSTANT R2, desc[UR4][R2.64] ;  /* 0x0000000402027981 */ /* 0x000ee2000c1e9900 */
[----:B-1----:R-:W-:-:S06]  /*0940*/  IMAD.WIDE R4, R0, 0x4, R4 ;  /* 0x0000000400047825 */ /* 0x002fcc00078e0204 */
[----:B------:R-:W3:Y:S01]  /*0950*/  LDG.E.CONSTANT R5, desc[UR4][R4.64] ;  /* 0x0000000404057981 */ /* 0x000ee2000c1e9900 */
[----:B------:R-:W-:-:S04]  /*0960*/  VIADD R6, R6, UR6 ;  /* 0x0000000606067c36 */ /* 0x000fc80008000000 */
[----:B------:R-:W-:-:S04]  /*0970*/  IMAD R7, R6, UR8, RZ ;  /* 0x0000000806077c24 */ /* 0x000fc8000f8e02ff */
[----:B------:R-:W-:-:S04]  /*0980*/  IMAD R7, R7, 0x4, R0 ;  /* 0x0000000407077824 */ /* 0x000fc800078e0200 */
[----:B--2---:R-:W-:-:S04]  /*0990*/  IMAD.WIDE R6, R7, 0x4, R8 ;  /* 0x0000000407067825 */ /* 0x004fc800078e0208 */
[----:B---3--:R-:W-:-:S04]  /*09a0*/  FADD R0, R2, R5 ;  /* 0x0000000502007221 */ /* 0x008fc80000000000 */
[----:B------:R-:W-:-:S05]  /*09b0*/  FADD R13, R0, R13 ;  /* 0x0000000d000d7221 */ /* 0x000fca0000000000 */
[----:B------:R-:W-:Y:S01]  /*09c0*/  STG.E desc[UR4][R6.64], R13 ;  /* 0x0000000d06007986 */ /* 0x000fe2000c101904 */
[----:B------:R-:W-:Y:S05]  /*09d0*/  EXIT ;  /* 0x000000000000794d */ /* 0x000fea0003800000 */
.L_x_26:
        /* <DEDUP_REMOVED lines=10> */
.L_x_52:


//--------------------- .text._ZN8pygpukit3ops2nn20lstm_cell_f32_kernelEPKfS3_S3_S3_PfS4_ii --------------------------
	.section	.text._ZN8pygpukit3ops2nn20lstm_cell_f32_kernelEPKfS3_S3_S3_PfS4_ii,"ax",@progbits
	.align	128
        .global         _ZN8pygpukit3ops2nn20lstm_cell_f32_kernelEPKfS3_S3_S3_PfS4_ii
        .type           _ZN8pygpukit3ops2nn20lstm_cell_f32_kernelEPKfS3_S3_S3_PfS4_ii,@function
        .size           _ZN8pygpukit3ops2nn20lstm_cell_f32_kernelEPKfS3_S3_S3_PfS4_ii,(.L_x_46 - _ZN8pygpukit3ops2nn20lstm_cell_f32_kernelEPKfS3_S3_S3_PfS4_ii)
        .other          _ZN8pygpukit3ops2nn20lstm_cell_f32_kernelEPKfS3_S3_S3_PfS4_ii,@"STO_CUDA_ENTRY STV_DEFAULT"
_ZN8pygpukit3ops2nn20lstm_cell_f32_kernelEPKfS3_S3_S3_PfS4_ii:
.text._ZN8pygpukit3ops2nn20lstm_cell_f32_kernelEPKfS3_S3_S3_PfS4_ii:
        /* <DEDUP_REMOVED lines=12> */
[----:B------:R-:W1:Y:S04]  /*00c0*/  LDCU.64 UR8, c[0x0][0x358] ;  /* 0x00006b00ff0877ac */ /* 0x000e680008000a00 */
[----:B------:R-:W-:-:S05]  /*00d0*/  LEA R5, R19, R12, 0x2 ;  /* 0x0000000c13057211 */ /* 0x000fca00078e10ff */
[----:B0-----:R-:W-:-:S05]  /*00e0*/  IMAD.WIDE R2, R5, 0x4, R2 ;  /* 0x0000000405027825 */ /* 0x001fca00078e0202 */
[----:B-1----:R0:W5:Y:S01]  /*00f0*/  LDG.E.CONSTANT R0, desc[UR8][R2.64] ;  /* 0x0000000802007981 */ /* 0x002162000c1e9900 */
[----:B------:R-:W-:-:S05]  /*0100*/  IMAD.WIDE R4, R7, 0x4, R2 ;  /* 0x0000000407047825 */ /* 0x000fca00078e0202 */
[----:B------:R0:W5:Y:S01]  /*0110*/  LDG.E.CONSTANT R15, desc[UR8][R4.64] ;  /* 0x00000008040f7981 */ /* 0x000162000c1e9900 */
[----:B------:R-:W-:-:S05]  /*0120*/  IMAD.WIDE R8, R7, 0x4, R4 ;  /* 0x0000000407087825 */ /* 0x000fca00078e0204 */
[----:B------:R0:W5:Y:S01]  /*0130*/  LDG.E.CONSTANT R13, desc[UR8][R8.64] ;  /* 0x00000008080d7981 */ /* 0x000162000c1e9900 */
[----:B------:R-:W-:-:S05]  /*0140*/  IMAD.WIDE R10, R7, 0x4, R8 ;  /* 0x00000004070a7825 */ /* 0x000fca00078e0208 */
[----:B------:R0:W5:Y:S01]  /*0150*/  LDG.E.CONSTANT R14, desc[UR8][R10.64] ;  /* 0x000000080a0e7981 */ /* 0x000162000c1e9900 */
[----:B------:R-:W-:-:S13]  /*0160*/  ISETP.GE.AND P0, PT, R7, 0x1, PT ;  /* 0x000000010700780c */ /* 0x000fda0003f06270 */
[----:B0-----:R-:W-:Y:S05]  /*0170*/  @!P0 BRA `(.L_x_27) ;  /* 0x0000000800348947 */ /* 0x001fea0003800000 */
[----:B------:R-:W0:Y:S01]  /*0180*/  LDCU UR6, c[0x0][0x3b4] ;  /* 0x00007680ff0677ac */ /* 0x000e220008000800 */
[----:B------:R-:W-:Y:S01]  /*0190*/  ISETP.GE.U32.AND P0, PT, R7, 0x4, PT ;  /* 0x000000040700780c */ /* 0x000fe20003f06070 */
[----:B------:R-:W-:Y:S01]  /*01a0*/  HFMA2 R17, -RZ, RZ, 0, 0 ;  /* 0x00000000ff117431 */ /* 0x000fe200000001ff */
[CC--:B------:R-:W-:Y:S01]  /*01b0*/  IADD3 R18, PT, PT, R12.reuse, R7.reuse, RZ ;  /* 0x000000070c127210 */ /* 0x0c0fe20007ffe0ff */
[----:B------:R-:W-:-:S03]  /*01c0*/  IMAD R16, R12, R7, RZ ;  /* 0x000000070c107224 */ /* 0x000fc600078e02ff */
[CC--:B------:R-:W-:Y:S01]  /*01d0*/  IADD3 R20, PT, PT, R18.reuse, R7.reuse, RZ ;  /* 0x0000000712147210 */ /* 0x0c0fe20007ffe0ff */
[----:B------:R-:W-:-:S03]  /*01e0*/  IMAD R18, R18, R7, RZ ;  /* 0x0000000712127224 */ /* 0x000fc600078e02ff */
[CC--:B------:R-:W-:Y:S01]  /*01f0*/  IADD3 R22, PT, PT, R20.reuse, R7.reuse, RZ ;  /* 0x0000000714167210 */ /* 0x0c0fe20007ffe0ff */
[----:B------:R-:W-:-:S04]  /*0200*/  IMAD R20, R20, R7, RZ ;  /* 0x0000000714147224 */ /* 0x000fc800078e02ff */
[----:B------:R-:W-:Y:S01]  /*0210*/  IMAD R22, R22, R7, RZ ;  /* 0x0000000716167224 */ /* 0x000fe200078e02ff */
[----:B0-----:R-:W-:-:S04]  /*0220*/  ULOP3.LUT UR10, UR6, 0x3, URZ, 0xc0, !UPT ;  /* 0x00000003060a7892 */ /* 0x001fc8000f8ec0ff */
[----:B------:R-:W-:Y:S01]  /*0230*/  UISETP.NE.AND UP0, UPT, UR10, URZ, UPT ;  /* 0x000000ff0a00728c */ /* 0x000fe2000bf05270 */
[----:B------:R-:W-:Y:S10]  /*0240*/  @!P0 BRA `(.L_x_28) ;  /* 0x0000000400008947 */ /* 0x000ff40003800000 */
[----:B------:R-:W0:Y:S01]  /*0250*/  LDC.64 R2, c[0x0][0x388] ;  /* 0x0000e200ff027b82 */ /* 0x000e220000000a00 */
[----:B------:R-:W1:Y:S01]  /*0260*/  LDCU.64 UR4, c[0x0][0x398] ;  /* 0x00007300ff0477ac */ /* 0x000e620008000a00 */
[----:B------:R-:W-:Y:S02]  /*0270*/  LOP3.LUT R17, R7, 0x7ffffffc, RZ, 0xc0, !PT ;  /* 0x7ffffffc07117812 */ /* 0x000fe400078ec0ff */
[----:B------:R-:W-:Y:S02]  /*0280*/  MOV R23, R20 ;  /* 0x0000001400177202 */ /* 0x000fe40000000f00 */
[----:B------:R-:W-:Y:S02]  /*0290*/  MOV R25, R22 ;  /* 0x0000001600197202 */ /* 0x000fe40000000f00 */
[----:B------:R-:W-:Y:S02]  /*02a0*/  MOV R27, R18 ;  /* 0x00000012001b7202 */ /* 0x000fe40000000f00 */
[----:B------:R-:W-:Y:S01]  /*02b0*/  MOV R21, R16 ;  /* 0x0000001000157202 */ /* 0x000fe20000000f00 */
[----:B-1----:R-:W-:-:S04]  /*02c0*/  UIADD3 UR4, UP1, UPT, UR4, 0x8, URZ ;  /* 0x0000000804047890 */ /* 0x002fc8000ff3e0ff */
[----:B------:R-:W-:Y:S01]  /*02d0*/  UIADD3.X UR5, UPT, UPT, URZ, UR5, URZ, UP1, !UPT ;  /* 0x00000005ff057290 */ /* 0x000fe20008ffe4ff */
[----:B0-----:R-:W-:Y:S01]  /*02e0*/  IMAD.WIDE.U32 R2, R19, 0x4, R2 ;  /* 0x0000000413027825 */ /* 0x001fe200078e0002 */
[----:B------:R-:W-:Y:S02]  /*02f0*/  IADD3 R19, PT, PT, -R17, RZ, RZ ;  /* 0x000000ff11137210 */ /* 0x000fe40007ffe1ff */
[----:B------:R-:W-:Y:S02]  /*0300*/  MOV R4, UR4 ;  /* 0x0000000400047c02 */ /* 0x000fe40008000f00 */
[----:B------:R-:W-:Y:S02]  /*0310*/  IADD3 R2, P0, PT, R2, 0x8, RZ ;  /* 0x0000000802027810 */ /* 0x000fe40007f1e0ff */
[----:B------:R-:W-:Y:S02]  /*0320*/  MOV R5, UR5 ;  /* 0x0000000500057c02 */ /* 0x000fe40008000f00 */
[----:B------:R-:W-:-:S09]  /*0330*/  IADD3.X R3, PT, PT, RZ, R3, RZ, P0, !PT ;  /* 0x00000003ff037210 */ /* 0x000fd200007fe4ff */
.L_x_29:
[--C-:B------:R-:W-:Y:S01]  /*0340*/  IMAD.WIDE R6, R21, 0x4, R4.reuse ;  /* 0x0000000415067825 */ /* 0x100fe200078e0204 */
[----:B------:R-:W2:Y:S04]  /*0350*/  LDG.E.CONSTANT R26, desc[UR8][R2.64+-0x8] ;  /* 0xfffff808021a7981 */ /* 0x000ea8000c1e9900 */
[----:B------:R-:W2:Y:S01]  /*0360*/  LDG.E.CONSTANT R11, desc[UR8][R6.64+-0x8] ;  /* 0xfffff808060b7981 */ /* 0x000ea2000c1e9900 */
[----:B------:R-:W-:-:S03]  /*0370*/  IMAD.WIDE R8, R27, 0x4, R4 ;  /* 0x000000041b087825 */ /* 0x000fc600078e0204 */
[----:B------:R-:W3:Y:S04]  /*0380*/  LDG.E.CONSTANT R24, desc[UR8][R2.64+-0x4] ;  /* 0xfffffc0802187981 */ /* 0x000ee8000c1e9900 */
[----:B------:R-:W3:Y:S04]  /*0390*/  LDG.E.CONSTANT R10, desc[UR8][R6.64+-0x4] ;  /* 0xfffffc08060a7981 */ /* 0x000ee8000c1e9900 */
[----:B------:R-:W4:Y:S01]  /*03a0*/  LDG.E.CONSTANT R28, desc[UR8][R2.64] ;  /* 0x00000008021c7981 */ /* 0x000f22000c1e9900 */
[----:B--2--5:R-:W-:-:S03]  /*03b0*/  FFMA R29, R26, R11, R0 ;  /* 0x0000000b1a1d7223 */ /* 0x024fc60000000000 */
[----:B------:R-:W2:Y:S04]  /*03c0*/  LDG.E.CONSTANT R0, desc[UR8][R8.64+-0x8] ;  /* 0xfffff80808007981 */ /* 0x000ea8000c1e9900 */
[----:B------:R-:W4:Y:S01]  /*03d0*/  LDG.E.CONSTANT R11, desc[UR8][R8.64+-0x4] ;  /* 0xfffffc08080b7981 */ /* 0x000f22000c1e9900 */
[----:B--2---:R-:W-:Y:S01]  /*03e0*/  FFMA R0, R26, R0, R15 ;  /* 0x000000001a007223 */ /* 0x004fe2000000000f */
[C---:B---3--:R-:W-:Y:S02]  /*03f0*/  FFMA R15, R24.reuse, R10, R29 ;  /* 0x0000000a180f7223 */ /* 0x048fe4000000001d */
[----:B------:R-:W2:Y:S01]  /*0400*/  LDG.E.CONSTANT R10, desc[UR8][R8.64] ;  /* 0x00000008080a7981 */ /* 0x000ea2000c1e9900 */
[----:B----4-:R-:W-:-:S03]  /*0410*/  FFMA R11, R24, R11, R0 ;  /* 0x0000000b180b7223 */ /* 0x010fc60000000000 */
[----:B------:R-:W3:Y:S04]  /*0420*/  LDG.E.CONSTANT R0, desc[UR8][R6.64] ;  /* 0x0000000806007981 */ /* 0x000ee8000c1e9900 */
[----:B------:R-:W4:Y:S04]  /*0430*/  LDG.E.CONSTANT R29, desc[UR8][R2.64+0x4] ;  /* 0x00000408021d7981 */ /* 0x000f28000c1e9900 */
[----:B------:R-:W4:Y:S01]  /*0440*/  LDG.E.CONSTANT R6, desc[UR8][R6.64+0x4] ;  /* 0x0000040806067981 */ /* 0x000f22000c1e9900 */
[----:B---3--:R-:W-:-:S03]  /*0450*/  FFMA R0, R28, R0, R15 ;  /* 0x000000001c007223 */ /* 0x008fc6000000000f */
[----:B------:R2:W3:Y:S02]  /*0460*/  LDG.E.CONSTANT R15, desc[UR8][R8.64+0x4] ;  /* 0x00000408080f7981 */ /* 0x0004e4000c1e9900 */
[----:B--2---:R-:W-:Y:S01]  /*0470*/  FFMA R9, R28, R10, R11 ;  /* 0x0000000a1c097223 */ /* 0x004fe2000000000b */
[----:B------:R-:W-:-:S04]  /*0480*/  IMAD.WIDE R10, R23, 0x4, R4 ;  /* 0x00000004170a7825 */ /* 0x000fc800078e0204 */
[C---:B----4-:R-:W-:Y:S01]  /*0490*/  FFMA R0, R29.reuse, R6, R0 ;  /* 0x000000061d007223 */ /* 0x050fe20000000000 */
[----:B------:R-:W2:Y:S04]  /*04a0*/  LDG.E.CONSTANT R8, desc[UR8][R10.64+-0x8] ;  /* 0xfffff8080a087981 */ /* 0x000ea8000c1e9900 */
[----:B------:R-:W4:Y:S04]  /*04b0*/  LDG.E.CONSTANT R6, desc[UR8][R10.64+-0x4] ;  /* 0xfffffc080a067981 */ /* 0x000f28000c1e9900 */
[----:B------:R-:W4:Y:S01]  /*04c0*/  LDG.E.CONSTANT R7, desc[UR8][R10.64] ;  /* 0x000000080a077981 */ /* 0x000f22000c1e9900 */
[----:B---3--:R-:W-:Y:S01]  /*04d0*/  FFMA R15, R29, R15, R9 ;  /* 0x0000000f1d0f7223 */ /* 0x008fe20000000009 */
[----:B--2---:R-:W-:-:S02]  /*04e0*/  FFMA R13, R26, R8, R13 ;  /* 0x000000081a0d7223 */ /* 0x004fc4000000000d */
[----:B------:R-:W2:Y:S02]  /*04f0*/  LDG.E.CONSTANT R8, desc[UR8][R10.64+0x4] ;  /* 0x000004080a087981 */ /* 0x000ea4000c1e9900 */
[----:B----4-:R-:W-:-:S04]  /*0500*/  FFMA R13, R24, R6, R13 ;  /* 0x00000006180d7223 */ /* 0x010fc8000000000d */
[----:B------:R-:W-:Y:S01]  /*0510*/  FFMA R13, R28, R7, R13 ;  /* 0x000000071c0d7223 */ /* 0x000fe2000000000d */
[----:B------:R-:W-:-:S05]  /*0520*/  IMAD.WIDE R6, R25, 0x4, R4 ;  /* 0x0000000419067825 */ /* 0x000fca00078e0204 */
[----:B------:R-:W3:Y:S01]  /*0530*/  LDG.E.CONSTANT R9, desc[UR8][R6.64+-0x8] ;  /* 0xfffff80806097981 */ /* 0x000ee2000c1e9900 */
[----:B--2---:R-:W-:-:S03]  /*0540*/  FFMA R13, R29, R8, R13 ;  /* 0x000000081d0d7223 */ /* 0x004fc6000000000d */
[----:B------:R-:W2:Y:S01]  /*0550*/  LDG.E.CONSTANT R8, desc[UR8][R6.64+-0x4] ;  /* 0xfffffc0806087981 */ /* 0x000ea2000c1e9900 */
[----:B---3--:R-:W-:-:S03]  /*0560*/  FFMA R9, R26, R9, R14 ;  /* 0x000000091a097223 */ /* 0x008fc6000000000e */
[----:B------:R-:W3:Y:S04]  /*0570*/  LDG.E.CONSTANT R14, desc[UR8][R6.64] ;  /* 0x00000008060e7981 */ /* 0x000ee8000c1e9900 */
[----:B------:R-:W4:Y:S01]  /*0580*/  LDG.E.CONSTANT R26, desc[UR8][R6.64+0x4] ;  /* 0x00000408061a7981 */ /* 0x000f22000c1e9900 */
[----:B------:R-:W-:-:S04]  /*0590*/  IADD3 R19, PT, PT, R19, 0x4, RZ ;  /* 0x0000000413137810 */ /* 0x000fc80007ffe0ff */
[----:B------:R-:W-:Y:S02]  /*05a0*/  ISETP.NE.AND P0, PT, R19, RZ, PT ;  /* 0x000000ff1300720c */ /* 0x000fe40003f05270 */
[----:B------:R-:W-:Y:S02]  /*05b0*/  IADD3 R2, P1, PT, R2, 0x10, RZ ;  /* 0x0000001002027810 */ /* 0x000fe40007f3e0ff */
[----:B------:R-:W-:Y:S02]  /*05c0*/  IADD3 R21, PT, PT, R21, 0x4, RZ ;  /* 0x0000000415157810 */ /* 0x000fe40007ffe0ff */
[----:B------:R-:W-:Y:S02]  /*05d0*/  IADD3.X R3, PT, PT, RZ, R3, RZ, P1, !PT ;  /* 0x00000003ff037210 */ /* 0x000fe40000ffe4ff */
[----:B------:R-:W-:Y:S02]  /*05e0*/  IADD3 R27, PT, PT, R27, 0x4, RZ ;  /* 0x000000041b1b7810 */ /* 0x000fe40007ffe0ff */
[----:B------:R-:W-:-:S02]  /*05f0*/  IADD3 R25, PT, PT, R25, 0x4, RZ ;  /* 0x0000000419197810 */ /* 0x000fc40007ffe0ff */
[----:B------:R-:W-:Y:S01]  /*0600*/  IADD3 R23, PT, PT, R23, 0x4, RZ ;  /* 0x0000000417177810 */ /* 0x000fe20007ffe0ff */
[----:B--2---:R-:W-:-:S04]  /*0610*/  FFMA R9, R24, R8, R9 ;  /* 0x0000000818097223 */ /* 0x004fc80000000009 */
[----:B---3--:R-:W-:-:S04]  /*0620*/  FFMA R14, R28, R14, R9 ;  /* 0x0000000e1c0e7223 */ /* 0x008fc80000000009 */
[----:B----4-:R-:W-:Y:S01]  /*0630*/  FFMA R14, R29, R26, R14 ;  /* 0x0000001a1d0e7223 */ /* 0x010fe2000000000e */
[----:B------:R-:W-:Y:S06]  /*0640*/  @P0 BRA `(.L_x_29) ;  /* 0xfffffffc003c0947 */ /* 0x000fec000383ffff */
.L_x_28:
[----:B------:R-:W-:Y:S05]  /*0650*/  BRA.U !UP0, `(.L_x_27) ;  /* 0x0000000108fc7547 */ /* 0x000fea000b800000 */
[----:B------:R-:W-:Y:S02]  /*0660*/  UISETP.NE.AND UP0, UPT, UR10, 0x1, UPT ;  /* 0x000000010a00788c */ /* 0x000fe4000bf05270 */
[----:B------:R-:W-:Y:S02]  /*0670*/  ULOP3.LUT UR4, UR6, 0x1, URZ, 0xc0, !UPT ;  /* 0x0000000106047892 */ /* 0x000fe4000f8ec0ff */
[----:B------:R-:W-:Y:S02]  /*0680*/  UIMAD UR6, UR7, UR6, URZ ;  /* 0x00000006070672a4 */ /* 0x000fe4000f8e02ff */
[----:B------:R-:W-:-:S03]  /*0690*/  UISETP.NE.U32.AND UP1, UPT, UR4, 0x1, UPT ;  /* 0x000000010400788c */ /* 0x000fc6000bf25070 */
[----:B------:R-:W-:Y:S08]  /*06a0*/  BRA.U !UP0, `(.L_x_30) ;  /* 0x0000000108907547 */ /* 0x000ff0000b800000 */
[----:B------:R-:W0:Y:S01]  /*06b0*/  LDC.64 R4, c[0x0][0x388] ;  /* 0x0000e200ff047b82 */ /* 0x000e220000000a00 */
[----:B------:R-:W-:-:S04]  /*06c0*/  IADD3 R6, P0, PT, R17, UR6, RZ ;  /* 0x0000000611067c10 */ /* 0x000fc8000ff1e0ff */
[----:B------:R-:W-:-:S03]  /*06d0*/  IADD3.X R7, PT, PT, RZ, RZ, RZ, P0, !PT ;  /* 0x000000ffff077210 */ /* 0x000fc600007fe4ff */
[----:B------:R-:W1:Y:S08]  /*06e0*/  LDC.64 R2, c[0x0][0x388] ;  /* 0x0000e200ff027b82 */ /* 0x000e700000000a00 */
[----:B------:R-:W2:Y:S01]  /*06f0*/  LDC.64 R10, c[0x0][0x398] ;  /* 0x0000e600ff0a7b82 */ /* 0x000ea20000000a00 */
[----:B------:R-:W-:Y:S02]  /*0700*/  IADD3 R9, PT, PT, R18, R17, RZ ;  /* 0x0000001112097210 */ /* 0x000fe40007ffe0ff */
[----:B0-----:R-:W-:-:S04]  /*0710*/  LEA R24, P0, R6, R4, 0x2 ;  /* 0x0000000406187211 */ /* 0x001fc800078010ff */
[----:B------:R-:W-:Y:S02]  /*0720*/  LEA.HI.X R25, R6, R5, R7, 0x2, P0 ;  /* 0x0000000506197211 */ /* 0x000fe400000f1407 */
[----:B------:R-:W-:Y:S02]  /*0730*/  IADD3 R5, PT, PT, R17, UR6, RZ ;  /* 0x0000000611057c10 */ /* 0x000fe4000fffe0ff */
[-C--:B------:R-:W-:Y:S01]  /*0740*/  IADD3 R7, PT, PT, R16, R17.reuse, RZ ;  /* 0x0000001110077210 */ /* 0x080fe20007ffe0ff */
[----:B------:R-:W3:Y:S01]  /*0750*/  LDG.E.CONSTANT R19, desc[UR8][R24.64+0x4] ;  /* 0x0000040818137981 */ /* 0x000ee2000c1e9900 */
[-C--:B------:R-:W-:Y:S01]  /*0760*/  IADD3 R21, PT, PT, R20, R17.reuse, RZ ;  /* 0x0000001114157210 */ /* 0x080fe20007ffe0ff */
[----:B-1----:R-:W-:Y:S01]  /*0770*/  IMAD.WIDE.U32 R2, R5, 0x4, R2 ;  /* 0x0000000405027825 */ /* 0x002fe200078e0002 */
[----:B------:R-:W-:-:S03]  /*0780*/  IADD3 R23, PT, PT, R22, R17, RZ ;  /* 0x0000001116177210 */ /* 0x000fc60007ffe0ff */
[--C-:B--2---:R-:W-:Y:S02]  /*0790*/  IMAD.WIDE R4, R7, 0x4, R10.reuse ;  /* 0x0000000407047825 */ /* 0x104fe400078e020a */
[----:B------:R-:W2:Y:S02]  /*07a0*/  LDG.E.CONSTANT R3, desc[UR8][R2.64] ;  /* 0x0000000802037981 */ /* 0x000ea4000c1e9900 */
[--C-:B------:R-:W-:Y:S02]  /*07b0*/  IMAD.WIDE R6, R9, 0x4, R10.reuse ;  /* 0x0000000409067825 */ /* 0x100fe400078e020a */
[----:B------:R-:W3:Y:S02]  /*07c0*/  LDG.E.CONSTANT R24, desc[UR8][R4.64+0x4] ;  /* 0x0000040804187981 */ /* 0x000ee4000c1e9900 */
[--C-:B------:R-:W-:Y:S02]  /*07d0*/  IMAD.WIDE R8, R21, 0x4, R10.reuse ;  /* 0x0000000415087825 */ /* 0x100fe400078e020a */
[----:B------:R-:W2:Y:S02]  /*07e0*/  LDG.E.CONSTANT R28, desc[UR8][R6.64] ;  /* 0x00000008061c7981 */ /* 0x000ea4000c1e9900 */
[----:B------:R-:W-:-:S02]  /*07f0*/  IMAD.WIDE R10, R23, 0x4, R10 ;  /* 0x00000004170a7825 */ /* 0x000fc400078e020a */
[----:B------:R-:W4:Y:S04]  /*0800*/  LDG.E.CONSTANT R26, desc[UR8][R8.64] ;  /* 0x00000008081a7981 */ /* 0x000f28000c1e9900 */
[----:B------:R-:W3:Y:S04]  /*0810*/  LDG.E.CONSTANT R23, desc[UR8][R4.64] ;  /* 0x0000000804177981 */ /* 0x000ee8000c1e9900 */
[----:B------:R-:W3:Y:S04]  /*0820*/  LDG.E.CONSTANT R21, desc[UR8][R10.64] ;  /* 0x000000080a157981 */ /* 0x000ee8000c1e9900 */
[----:B------:R-:W3:Y:S04]  /*0830*/  LDG.E.CONSTANT R25, desc[UR8][R6.64+0x4] ;  /* 0x0000040806197981 */ /* 0x000ee8000c1e9900 */
[----:B------:R-:W3:Y:S04]  /*0840*/  LDG.E.CONSTANT R27, desc[UR8][R8.64+0x4] ;  /* 0x00000408081b7981 */ /* 0x000ee8000c1e9900 */
[----:B------:R-:W3:Y:S01]  /*0850*/  LDG.E.CONSTANT R29, desc[UR8][R10.64+0x4] ;  /* 0x000004080a1d7981 */ /* 0x000ee2000c1e9900 */
[----:B------:R-:W-:Y:S01]  /*0860*/  IADD3 R17, PT, PT, R17, 0x2, RZ ;  /* 0x0000000211117810 */ /* 0x000fe20007ffe0ff */
[C---:B--2--5:R-:W-:Y:S01]  /*0870*/  FFMA R28, R3.reuse, R28, R15 ;  /* 0x0000001c031c7223 */ /* 0x064fe2000000000f */
[C---:B----4-:R-:W-:Y:S01]  /*0880*/  FFMA R26, R3.reuse, R26, R13 ;  /* 0x0000001a031a7223 */ /* 0x050fe2000000000d */
[C---:B---3--:R-:W-:Y:S01]  /*0890*/  FFMA R0, R3.reuse, R23, R0 ;  /* 0x0000001703007223 */ /* 0x048fe20000000000 */
[----:B------:R-:W-:-:S03]  /*08a0*/  FFMA R14, R3, R21, R14 ;  /* 0x00000015030e7223 */ /* 0x000fc6000000000e */
[C---:B------:R-:W-:Y:S01]  /*08b0*/  FFMA R0, R19.reuse, R24, R0 ;  /* 0x0000001813007223 */ /* 0x040fe20000000000 */
[C---:B------:R-:W-:Y:S01]  /*08c0*/  FFMA R15, R19.reuse, R25, R28 ;  /* 0x00000019130f7223 */ /* 0x040fe2000000001c */
[C---:B------:R-:W-:Y:S01]  /*08d0*/  FFMA R13, R19.reuse, R27, R26 ;  /* 0x0000001b130d7223 */ /* 0x040fe2000000001a */
[----:B------:R-:W-:-:S07]  /*08e0*/  FFMA R14, R19, R29, R14 ;  /* 0x0000001d130e7223 */ /* 0x000fce000000000e */
.L_x_30:
[----:B------:R-:W-:Y:S05]  /*08f0*/  BRA.U UP1, `(.L_x_27) ;  /* 0x0000000101547547 */ /* 0x000fea000b800000 */
[----:B------:R-:W0:Y:S01]  /*0900*/  LDC.64 R4, c[0x0][0x388] ;  /* 0x0000e200ff047b82 */ /* 0x000e220000000a00 */
[----:B------:R-:W-:Y:S02]  /*0910*/  IADD3 R7, PT, PT, R17, UR6, RZ ;  /* 0x0000000611077c10 */ /* 0x000fe4000fffe0ff */
[-C--:B------:R-:W-:Y:S02]  /*0920*/  IADD3 R9, PT, PT, R16, R17.reuse, RZ ;  /* 0x0000001110097210 */ /* 0x080fe40007ffe0ff */
[-C--:B------:R-:W-:Y:S02]  /*0930*/  IADD3 R11, PT, PT, R18, R17.reuse, RZ ;  /* 0x00000011120b7210 */ /* 0x080fe40007ffe0ff */
[-C--:B------:R-:W-:Y:S01]  /*0940*/  IADD3 R19, PT, PT, R20, R17.reuse, RZ ;  /* 0x0000001114137210 */ /* 0x080fe20007ffe0ff */
[----:B------:R-:W1:Y:S01]  /*0950*/  LDC.64 R2, c[0x0][0x398] ;  /* 0x0000e600ff027b82 */ /* 0x000e620000000a00 */
[----:B------:R-:W-:Y:S01]  /*0960*/  IADD3 R17, PT, PT, R22, R17, RZ ;  /* 0x0000001116117210 */ /* 0x000fe20007ffe0ff */
[----:B0-----:R-:W-:-:S06]  /*0970*/  IMAD.WIDE.U32 R4, R7, 0x4, R4 ;  /* 0x0000000407047825 */ /* 0x001fcc00078e0004 */
[----:B------:R-:W2:Y:S01]  /*0980*/  LDG.E.CONSTANT R5, desc[UR8][R4.64] ;  /* 0x0000000804057981 */ /* 0x000ea2000c1e9900 */
[----:B-1----:R-:W-:-:S04]  /*0990*/  IMAD.WIDE R6, R9, 0x4, R2 ;  /* 0x0000000409067825 */ /* 0x002fc800078e0202 */
[--C-:B------:R-:W-:Y:S02]  /*09a0*/  IMAD.WIDE R8, R11, 0x4, R2.reuse ;  /* 0x000000040b087825 */ /* 0x100fe400078e0202 */
[----:B------:R-:W2:Y:S02]  /*09b0*/  LDG.E.CONSTANT R6, desc[UR8][R6.64] ;  /* 0x0000000806067981 */ /* 0x000ea4000c1e9900 */
[--C-:B------:R-:W-:Y:S02]  /*09c0*/  IMAD.WIDE R10, R19, 0x4, R2.reuse ;  /* 0x00000004130a7825 */ /* 0x100fe400078e0202 */
[----:B------:R-:W3:Y:S02]  /*09d0*/  LDG.E.CONSTANT R8, desc[UR8][R8.64] ;  /* 0x0000000808087981 */ /* 0x000ee4000c1e9900 */
[----:B------:R-:W-:Y:S02]  /*09e0*/  IMAD.WIDE R2, R17, 0x4, R2 ;  /* 0x0000000411027825 */ /* 0x000fe400078e0202 */
[----:B------:R-:W4:Y:S04]  /*09f0*/  LDG.E.CONSTANT R10, desc[UR8][R10.64] ;  /* 0x000000080a0a7981 */ /* 0x000f28000c1e9900 */
[----:B------:R-:W4:Y:S01]  /*0a00*/  LDG.E.CONSTANT R3, desc[UR8][R2.64] ;  /* 0x0000000802037981 */ /* 0x000f22000c1e9900 */
[C---:B--2--5:R-:W-:Y:S01]  /*0a10*/  FFMA R0, R5.reuse, R6, R0 ;  /* 0x0000000605007223 */ /* 0x064fe20000000000 */
[C---:B---3--:R-:W-:Y:S01]  /*0a20*/  FFMA R15, R5.reuse, R8, R15 ;  /* 0x00000008050f7223 */ /* 0x048fe2000000000f */
[C---:B----4-:R-:W-:Y:S01]  /*0a30*/  FFMA R13, R5.reuse, R10, R13 ;  /* 0x0000000a050d7223 */ /* 0x050fe2000000000d */
[----:B------:R-:W-:-:S07]  /*0a40*/  FFMA R14, R5, R3, R14 ;  /* 0x00000003050e7223 */ /* 0x000fce000000000e */
.L_x_27:
[----:B------:R-:W-:Y:S01]  /*0a50*/  HFMA2 R5, -RZ, RZ, 3.7421875, 0 ;  /* 0x437c0000ff057431 */ /* 0x000fe200000001ff */
[----:B------:R-:W-:Y:S01]  /*0a60*/  MOV R3, 0x3bbb989d ;  /* 0x3bbb989d00037802 */ /* 0x000fe20000000f00 */
[----:B------:R-:W-:Y:S04]  /*0a70*/  BSSY.RECONVERGENT B0, `(.L_x_31) ;  /* 0x0000016000007945 */ /* 0x000fe80003800200 */
[----:B-----5:R-:W-:-:S04]  /*0a80*/  FFMA.SAT R2, R0, -R3, 0.5 ;  /* 0x3f00000000027423 */ /* 0x020fc80000002803 */
[----:B------:R-:W-:-:S04]  /*0a90*/  FFMA.RM R2, R2, R5, 12582913 ;  /* 0x4b40000102027423 */ /* 0x000fc80000004005 */
[C---:B------:R-:W-:Y:S01]  /*0aa0*/  FADD R3, R2.reuse, -12583039 ;  /* 0xcb40007f02037421 */ /* 0x040fe20000000000 */
[----:B------:R-:W-:-:S03]  /*0ab0*/  SHF.L.U32 R2, R2, 0x17, RZ ;  /* 0x0000001702027819 */ /* 0x000fc600000006ff */
[----:B------:R-:W-:-:S04]  /*0ac0*/  FFMA R3, R0, -1.4426950216293334961, -R3 ;  /* 0xbfb8aa3b00037823 */ /* 0x000fc80000000803 */
[----:B------:R-:W-:-:S06]  /*0ad0*/  FFMA R3, R0, -1.925963033500011079e-08, R3 ;  /* 0xb2a5706000037823 */ /* 0x000fcc0000000003 */
[----:B------:R-:W0:Y:S02]  /*0ae0*/  MUFU.EX2 R3, R3 ;  /* 0x0000000300037308 */ /* 0x000e240000000800 */
[----:B0-----:R-:W-:-:S05]  /*0af0*/  FFMA R2, R2, R3, 1 ;  /* 0x3f80000002027423 */ /* 0x001fca0000000003 */
[----:B------:R-:W-:-:S04]  /*0b00*/  IADD3 R0, PT, PT, R2, 0x1800000, RZ ;  /* 0x0180000002007810 */ /* 0x000fc80007ffe0ff */
[----:B------:R-:W-:-:S04]  /*0b10*/  LOP3.LUT R0, R0, 0x7f800000, RZ, 0xc0, !PT ;  /* 0x7f80000000007812 */ /* 0x000fc800078ec0ff */
[----:B------:R-:W-:-:S13]  /*0b20*/  ISETP.GT.U32.AND P0, PT, R0, 0x1ffffff, PT ;  /* 0x01ffffff0000780c */ /* 0x000fda0003f04070 */
[----:B------:R-:W-:Y:S05]  /*0b30*/  @P0 BRA `(.L_x_32) ;  /* 0x0000000000140947 */ /* 0x000fea0003800000 */
[----:B------:R-:W-:Y:S02]  /*0b40*/  MOV R0, R2 ;  /* 0x0000000200007202 */ /* 0x000fe40000000f00 */
[----:B------:R-:W-:-:S07]  /*0b50*/  MOV R8, 0xb70 ;  /* 0x00000b7000087802 */ /* 0x000fce0000000f00 */
[----:B------:R-:W-:Y:S05]  /*0b60*/  CALL.REL.NOINC `($__internal_1_$__cuda_sm20_rcp_rn_f32_slowpath) ;  /* 0x0000000400a87944 */ /* 0x000fea0003c00000 */
[----:B------:R-:W-:Y:S01]  /*0b70*/  MOV R3, R5 ;  /* 0x0000000500037202 */ /* 0x000fe20000000f00 */
[----:B------:R-:W-:Y:S06]  /*0b80*/  BRA `(.L_x_33) ;  /* 0x0000000000107947 */ /* 0x000fec0003800000 */
.L_x_32:
[----:B------:R-:W0:Y:S02]  /*0b90*/  MUFU.RCP R3, R2 ;  /* 0x0000000200037308 */ /* 0x000e240000001000 */
[----:B0-----:R-:W-:-:S04]  /*0ba0*/  FFMA R0, R2, R3, -1 ;  /* 0xbf80000002007423 */ /* 0x001fc80000000003 */
[----:B------:R-:W-:-:S04]  /*0bb0*/  FADD.FTZ R0, -R0, -RZ ;  /* 0x800000ff00007221 */ /* 0x000fc80000010100 */
[----:B------:R-:W-:-:S07]  /*0bc0*/  FFMA R3, R3, R0, R3 ;  /* 0x0000000003037223 */ /* 0x000fce0000000003 */
.L_x_33:
[----:B------:R-:W-:Y:S05]  /*0bd0*/  BSYNC.RECONVERGENT B0 ;  /* 0x0000000000007941 */ /* 0x000fea0003800200 */
.L_x_31:
[----:B------:R-:W-:Y:S01]  /*0be0*/  HFMA2 R0, -RZ, RZ, 0.96630859375, -0.0022525787353515625 ;  /* 0x3bbb989dff007431 */ /* 0x000fe200000001ff */
[----:B------:R-:W-:Y:S01]  /*0bf0*/  MOV R5, 0x437c0000 ;  /* 0x437c000000057802 */ /* 0x000fe20000000f00 */
[----:B------:R-:W-:Y:S03]  /*0c00*/  BSSY.RECONVERGENT B0, `(.L_x_34) ;  /* 0x0000016000007945 */ /* 0x000fe60003800200 */
[----:B------:R-:W-:-:S04]  /*0c10*/  FFMA.SAT R0, R15, -R0, 0.5 ;  /* 0x3f0000000f007423 */ /* 0x000fc80000002800 */
[----:B------:R-:W-:-:S04]  /*0c20*/  FFMA.RM R0, R0, R5, 12582913 ;  /* 0x4b40000100007423 */ /* 0x000fc80000004005 */
[C---:B------:R-:W-:Y:S01]  /*0c30*/  FADD R2, R0.reuse, -12583039 ;  /* 0xcb40007f00027421 */ /* 0x040fe20000000000 */
[----:B------:R-:W-:-:S03]  /*0c40*/  SHF.L.U32 R0, R0, 0x17, RZ ;  /* 0x0000001700007819 */ /* 0x000fc600000006ff */
        /* <DEDUP_REMOVED lines=13> */
.L_x_35:
[----:B------:R-:W0:Y:S02]  /*0d20*/  MUFU.RCP R4, R7 ;  /* 0x0000000700047308 */ /* 0x000e240000001000 */
[----:B0-----:R-:W-:-:S04]  /*0d30*/  FFMA R0, R7, R4, -1 ;  /* 0xbf80000007007423 */ /* 0x001fc80000000004 */
[----:B------:R-:W-:-:S04]  /*0d40*/  FADD.FTZ R5, -R0, -RZ ;  /* 0x800000ff00057221 */ /* 0x000fc80000010100 */
[----:B------:R-:W-:-:S07]  /*0d50*/  FFMA R4, R4, R5, R4 ;  /* 0x0000000504047223 */ /* 0x000fce0000000004 */
.L_x_36:
[----:B------:R-:W-:Y:S05]  /*0d60*/  BSYNC.RECONVERGENT B0 ;  /* 0x0000000000007941 */ /* 0x000fea0003800200 */
.L_x_34:
[----:B------:R-:W-:Y:S01]  /*0d70*/  HFMA2 R5, -RZ, RZ, 0.96630859375, -0.0022525787353515625 ;  /* 0x3bbb989dff057431 */ /* 0x000fe200000001ff */
[----:B------:R-:W-:Y:S01]  /*0d80*/  MOV R7, 0x437c0000 ;  /* 0x437c000000077802 */ /* 0x000fe20000000f00 */
[C---:B------:R-:W-:Y:S01]  /*0d90*/  FMUL R0, |R13|.reuse, 2.8853900432586669922 ;  /* 0x4038aa3b0d007820 */ /* 0x040fe20000400200 */
[----:B------:R-:W-:Y:S01]  /*0da0*/  HFMA2 R9, -RZ, RZ, 1.875, 0 ;  /* 0x3f800000ff097431 */ /* 0x000fe200000001ff */
[----:B------:R-:W-:Y:S01]  /*0db0*/  MOV R8, 0x3c80f082 ;  /* 0x3c80f08200087802 */ /* 0x000fe20000000f00 */
[----:B------:R-:W-:Y:S01]  /*0dc0*/  BSSY.RECONVERGENT B0, `(.L_x_37) ;  /* 0x0000024000007945 */ /* 0x000fe20003800200 */
[C---:B------:R-:W-:Y:S02]  /*0dd0*/  FSETP.GE.AND P0, PT, |R13|.reuse, 9.010913848876953125, PT ;  /* 0x41102cb40d00780b */ /* 0x040fe40003f06200 */
[----:B------:R-:W0:Y:S01]  /*0de0*/  MUFU.EX2 R0, R0 ;  /* 0x0000000000007308 */ /* 0x000e220000000800 */
[----:B------:R-:W-:Y:S01]  /*0df0*/  FSETP.GE.AND P1, PT, |R13|, 0.60000002384185791016, PT ;  /* 0x3f19999a0d00780b */ /* 0x000fe20003f26200 */
[----:B------:R-:W-:-:S04]  /*0e00*/  FFMA.SAT R2, R14, -R5, 0.5 ;  /* 0x3f0000000e027423 */ /* 0x000fc80000002805 */
[----:B------:R-:W-:-:S04]  /*0e10*/  FFMA.RM R5, R2, R7, 12582913 ;  /* 0x4b40000102057423 */ /* 0x000fc80000004007 */
[C---:B------:R-:W-:Y:S01]  /*0e20*/  FADD R7, R5.reuse, -12583039 ;  /* 0xcb40007f05077421 */ /* 0x040fe20000000000 */
[----:B------:R-:W-:Y:S01]  /*0e30*/  SHF.L.U32 R6, R5, 0x17, RZ ;  /* 0x0000001705067819 */ /* 0x000fe200000006ff */
[----:B------:R-:W-:Y:S02]  /*0e40*/  FMUL R5, R13, R13 ;  /* 0x0000000d0d057220 */ /* 0x000fe40000400000 */
[----:B------:R-:W-:Y:S01]  /*0e50*/  FFMA R7, R14, -1.4426950216293334961, -R7 ;  /* 0xbfb8aa3b0e077823 */ /* 0x000fe20000000807 */
[----:B0-----:R-:W-:-:S03]  /*0e60*/  FADD R2, R0, 1 ;  /* 0x3f80000000027421 */ /* 0x001fc60000000000 */
[----:B------:R-:W-:-:S03]  /*0e70*/  FFMA R7, R14, -1.925963033500011079e-08, R7 ;  /* 0xb2a570600e077823 */ /* 0x000fc60000000007 */
[----:B------:R-:W0:Y:S08]  /*0e80*/  MUFU.RCP R2, R2 ;  /* 0x0000000200027308 */ /* 0x000e300000001000 */
[----:B------:R-:W1:Y:S01]  /*0e90*/  MUFU.EX2 R7, R7 ;  /* 0x0000000700077308 */ /* 0x000e620000000800 */
[----:B0-----:R-:W-:Y:S01]  /*0ea0*/  FFMA R0, R2, -2, R9 ;  /* 0xc000000002007823 */ /* 0x001fe20000000009 */
[----:B-1----:R-:W-:Y:S01]  /*0eb0*/  FFMA R11, R6, R7, 1 ;  /* 0x3f800000060b7423 */ /* 0x002fe20000000007 */
[----:B------:R-:W-:-:S04]  /*0ec0*/  FFMA R6, R5, R8, -0.052303962409496307373 ;  /* 0xbd563cae05067423 */ /* 0x000fc80000000008 */
[----:B------:R-:W-:Y:S01]  /*0ed0*/  IADD3 R7, PT, PT, R11, 0x1800000, RZ ;  /* 0x018000000b077810 */ /* 0x000fe20007ffe0ff */
[----:B------:R-:W-:Y:S01]  /*0ee0*/  FFMA R2, R5, R6, 0.1331529766321182251 ;  /* 0x3e08594105027423 */ /* 0x000fe20000000006 */
[----:B------:R-:W-:Y:S02]  /*0ef0*/  FSEL R6, R0, 1, !P0 ;  /* 0x3f80000000067808 */ /* 0x000fe40004000000 */
[----:B------:R-:W-:Y:S01]  /*0f00*/  LOP3.LUT R7, R7, 0x7f800000, RZ, 0xc0, !PT ;  /* 0x7f80000007077812 */ /* 0x000fe200078ec0ff */
[----:B------:R-:W-:Y:S01]  /*0f10*/  FFMA R0, R5, R2, -0.33332768082618713379 ;  /* 0xbeaaa9ed05007423 */ /* 0x000fe20000000002 */
[----:B------:R-:W-:Y:S02]  /*0f20*/  LOP3.LUT R6, R6, 0x80000000, R13, 0xb8, !PT ;  /* 0x8000000006067812 */ /* 0x000fe400078eb80d */
[----:B------:R-:W-:Y:S01]  /*0f30*/  ISETP.GT.U32.AND P0, PT, R7, 0x1ffffff, PT ;  /* 0x01ffffff0700780c */ /* 0x000fe20003f04070 */
[----:B------:R-:W-:-:S04]  /*0f40*/  FFMA R0, R5, R0, RZ ;  /* 0x0000000005007223 */ /* 0x000fc800000000ff */
[----:B------:R-:W-:-:S08]  /*0f50*/  @!P1 FFMA R6, R0, R13, R13 ;  /* 0x0000000d00069223 */ /* 0x000fd0000000000d */
[----:B------:R-:W-:Y:S05]  /*0f60*/  @P0 BRA `(.L_x_38) ;  /* 0x0000000000140947 */ /* 0x000fea0003800000 */
[----:B------:R-:W-:Y:S02]  /*0f70*/  MOV R0, R11 ;  /* 0x0000000b00007202 */ /* 0x000fe40000000f00 */
[----:B------:R-:W-:-:S07]  /*0f80*/  MOV R8, 0xfa0 ;  /* 0x00000fa000087802 */ /* 0x000fce0000000f00 */
[----:B------:R-:W-:Y:S05]  /*0f90*/  CALL.REL.NOINC `($__internal_1_$__cuda_sm20_rcp_rn_f32_slowpath) ;  /* 0x00000000009c7944 */ /* 0x000fea0003c00000 */
[----:B------:R-:W-:Y:S01]  /*0fa0*/  MOV R2, R5 ;  /* 0x0000000500027202 */ /* 0x000fe20000000f00 */
[----:B------:R-:W-:Y:S06]  /*0fb0*/  BRA `(.L_x_39) ;  /* 0x0000000000107947 */ /* 0x000fec0003800000 */
.L_x_38:
[----:B------:R-:W0:Y:S02]  /*0fc0*/  MUFU.RCP R2, R11 ;  /* 0x0000000b00027308 */ /* 0x000e240000001000 */
[----:B0-----:R-:W-:-:S04]  /*0fd0*/  FFMA R0, R11, R2, -1 ;  /* 0xbf8000000b007423 */ /* 0x001fc80000000002 */
[----:B------:R-:W-:-:S04]  /*0fe0*/  FADD.FTZ R5, -R0, -RZ ;  /* 0x800000ff00057221 */ /* 0x000fc80000010100 */
[----:B------:R-:W-:-:S07]  /*0ff0*/  FFMA R2, R2, R5, R2 ;  /* 0x0000000502027223 */ /* 0x000fce0000000002 */
.L_x_39:
[----:B------:R-:W-:Y:S05]  /*1000*/  BSYNC.RECONVERGENT B0 ;  /* 0x0000000000007941 */ /* 0x000fea0003800200 */
.L_x_37:
[----:B------:R-:W0:Y:S08]  /*1010*/  LDC R7, c[0x0][0x3b4] ;  /* 0x0000ed00ff077b82 */ /* 0x000e300000000800 */
[----:B------:R-:W1:Y:S01]  /*1020*/  LDC.64 R10, c[0x0][0x390] ;  /* 0x0000e400ff0a7b82 */ /* 0x000e620000000a00 */
[----:B------:R-:W-:Y:S01]  /*1030*/  FMUL R6, R6, R3 ;  /* 0x0000000306067220 */ /* 0x000fe20000400000 */
[----:B------:R-:W-:-:S06]  /*1040*/  HFMA2 R15, -RZ, RZ, 1.875, 0 ;  /* 0x3f800000ff0f7431 */ /* 0x000fcc00000001ff */
[----:B------:R-:W2:Y:S01]  /*1050*/  LDC.64 R8, c[0x0][0x3a8] ;  /* 0x0000ea00ff087b82 */ /* 0x000ea20000000a00 */
[----:B0-----:R-:W-:-:S04]  /*1060*/  IMAD R7, R7, UR7, R12 ;  /* 0x0000000707077c24 */ /* 0x001fc8000f8e020c */
[----:B-1----:R-:W-:-:S06]  /*1070*/  IMAD.WIDE R10, R7, 0x4, R10 ;  /* 0x00000004070a7825 */ /* 0x002fcc00078e020a */
[----:B------:R-:W3:Y:S01]  /*1080*/  LDG.E.CONSTANT R11, desc[UR8][R10.64] ;  /* 0x000000080a0b7981 */ /* 0x000ee2000c1e9900 */
[----:B------:R-:W-:Y:S01]  /*1090*/  MOV R12, 0x3c80f082 ;  /* 0x3c80f082000c7802 */ /* 0x000fe20000000f00 */
[----:B--2---:R-:W-:-:S04]  /*10a0*/  IMAD.WIDE R8, R7, 0x4, R8 ;  /* 0x0000000407087825 */ /* 0x004fc800078e0208 */
[----:B---3--:R-:W-:Y:S02]  /*10b0*/  FFMA R3, R11, R4, R6 ;  /* 0x000000040b037223 */ /* 0x008fe40000000006 */
[----:B------:R-:W0:Y:S02]  /*10c0*/  LDC.64 R4, c[0x0][0x3a0] ;  /* 0x0000e800ff047b82 */ /* 0x000e240000000a00 */
[C---:B------:R-:W-:Y:S01]  /*10d0*/  FMUL R0, |R3|.reuse, 2.8853900432586669922 ;  /* 0x4038aa3b03007820 */ /* 0x040fe20000400200 */
[C---:B------:R-:W-:Y:S01]  /*10e0*/  FMUL R13, R3.reuse, R3 ;  /* 0x00000003030d7220 */ /* 0x040fe20000400000 */
[C---:B------:R-:W-:Y:S01]  /*10f0*/  FSETP.GE.AND P1, PT, |R3|.reuse, 0.60000002384185791016, PT ;  /* 0x3f19999a0300780b */ /* 0x040fe20003f26200 */
[----:B------:R-:W-:Y:S01]  /*1100*/  STG.E desc[UR8][R8.64], R3 ;  /* 0x0000000308007986 */ /* 0x000fe2000c101908 */
[----:B------:R-:W-:Y:S01]  /*1110*/  FSETP.GE.AND P0, PT, |R3|, 9.010913848876953125, PT ;  /* 0x41102cb40300780b */ /* 0x000fe20003f06200 */
[----:B------:R-:W-:Y:S01]  /*1120*/  FFMA R12, R13, R12, -0.052303962409496307373 ;  /* 0xbd563cae0d0c7423 */ /* 0x000fe2000000000c */
[----:B------:R-:W1:Y:S01]  /*1130*/  MUFU.EX2 R0, R0 ;  /* 0x0000000000007308 */ /* 0x000e620000000800 */
[----:B0-----:R-:W-:-:S04]  /*1140*/  IMAD.WIDE R4, R7, 0x4, R4 ;  /* 0x0000000407047825 */ /* 0x001fc800078e0204 */
[----:B-1----:R-:W-:Y:S01]  /*1150*/  FADD R6, R0, 1 ;  /* 0x3f80000000067421 */ /* 0x002fe20000000000 */
[----:B------:R-:W-:-:S04]  /*1160*/  FFMA R0, R13, R12, 0.1331529766321182251 ;  /* 0x3e0859410d007423 */ /* 0x000fc8000000000c */
[C---:B------:R-:W-:Y:S01]  /*1170*/  FFMA R0, R13.reuse, R0, -0.33332768082618713379 ;  /* 0xbeaaa9ed0d007423 */ /* 0x040fe20000000000 */
[----:B------:R-:W0:Y:S03]  /*1180*/  MUFU.RCP R6, R6 ;  /* 0x0000000600067308 */ /* 0x000e260000001000 */
[----:B------:R-:W-:Y:S01]  /*1190*/  FFMA R0, R13, R0, RZ ;  /* 0x000000000d007223 */ /* 0x000fe200000000ff */
[----:B0-----:R-:W-:-:S05]  /*11a0*/  FFMA R10, R6, -2, R15 ;  /* 0xc0000000060a7823 */ /* 0x001fca000000000f */
[----:B------:R-:W-:-:S04]  /*11b0*/  FSEL R10, R10, 1, !P0 ;  /* 0x3f8000000a0a7808 */ /* 0x000fc80004000000 */
[--C-:B------:R-:W-:Y:S01]  /*11c0*/  LOP3.LUT R11, R10, 0x80000000, R3.reuse, 0xb8, !PT ;  /* 0x800000000a0b7812 */ /* 0x100fe200078eb803 */
[----:B------:R-:W-:-:S04]  /*11d0*/  @!P1 FFMA R11, R3, R0, R3 ;  /* 0x00000000030b9223 */ /* 0x000fc80000000003 */
[----:B------:R-:W-:-:S05]  /*11e0*/  FMUL R11, R11, R2 ;  /* 0x000000020b0b7220 */ /* 0x000fca0000400000 */
[----:B------:R-:W-:Y:S01]  /*11f0*/  STG.E desc[UR8][R4.64], R11 ;  /* 0x0000000b04007986 */ /* 0x000fe2000c101908 */
[----:B------:R-:W-:Y:S05]  /*1200*/  EXIT ;  /* 0x000000000000794d */ /* 0x000fea0003800000 */
        .weak           $__internal_1_$__cuda_sm20_rcp_rn_f32_slowpath
        .type           $__internal_1_$__cuda_sm20_rcp_rn_f32_slowpath,@function
        .size           $__internal_1_$__cuda_sm20_rcp_rn_f32_slowpath,(.L_x_46 - $__internal_1_$__cuda_sm20_rcp_rn_f32_slowpath)
$__internal_1_$__cuda_sm20_rcp_rn_f32_slowpath:
[----:B------:R-:W-:Y:S01]  /*1210*/  SHF.L.U32 R2, R0, 0x1, RZ ;  /* 0x0000000100027819 */ /* 0x000fe200000006ff */
[----:B------:R-:W-:Y:S03]  /*1220*/  BSSY.RECONVERGENT B1, `(.L_x_40) ;  /* 0x0000030000017945 */ /* 0x000fe60003800200 */
[----:B------:R-:W-:-:S04]  /*1230*/  SHF.R.U32.HI R9, RZ, 0x18, R2 ;  /* 0x00000018ff097819 */ /* 0x000fc80000011602 */
[----:B------:R-:W-:-:S13]  /*1240*/  ISETP.NE.U32.AND P0, PT, R9, RZ, PT ;  /* 0x000000ff0900720c */ /* 0x000fda0003f05070 */
[----:B------:R-:W-:Y:S05]  /*1250*/  @P0 BRA `(.L_x_41) ;  /* 0x0000000000280947 */ /* 0x000fea0003800000 */
[----:B------:R-:W-:-:S04]  /*1260*/  SHF.L.U32 R2, R0, 0x1, RZ ;  /* 0x0000000100027819 */ /* 0x000fc800000006ff */
        /* <DEDUP_REMOVED lines=9> */
.L_x_41:
[----:B------:R-:W-:-:S04]  /*1300*/  IADD3 R11, PT, PT, R9, -0xfd, RZ ;  /* 0xffffff03090b7810 */ /* 0x000fc80007ffe0ff */
[----:B------:R-:W-:-:S13]  /*1310*/  ISETP.GT.U32.AND P0, PT, R11, 0x1, PT ;  /* 0x000000010b00780c */ /* 0x000fda0003f04070 */
[----:B------:R-:W-:Y:S05]  /*1320*/  @P0 BRA `(.L_x_43) ;  /* 0x0000000000780947 */ /* 0x000fea0003800000 */
[----:B------:R-:W-:Y:S01]  /*1330*/  LOP3.LUT R2, R0, 0x7fffff, RZ, 0xc0, !PT ;  /* 0x007fffff00027812 */ /* 0x000fe200078ec0ff */
[----:B------:R-:W-:-:S03]  /*1340*/  HFMA2 R16, -RZ, RZ, 0, 1.78813934326171875e-07 ;  /* 0x00000003ff107431 */ /* 0x000fc600000001ff */
[----:B------:R-:W-:-:S04]  /*1350*/  LOP3.LUT R2, R2, 0x3f800000, RZ, 0xfc, !PT ;  /* 0x3f80000002027812 */ /* 0x000fc800078efcff */
[----:B------:R-:W0:Y:S01]  /*1360*/  MUFU.RCP R5, R2 ;  /* 0x0000000200057308 */ /* 0x000e220000001000 */
[----:B------:R-:W-:Y:S01]  /*1370*/  SHF.L.U32 R16, R16, R11, RZ ;  /* 0x0000000b10107219 */ /* 0x000fe200000006ff */
        /* <DEDUP_REMOVED lines=13> */
[----:B------:R-:W-:-:S04]  /*1450*/  LOP3.LUT P2, RZ, R16, 0x2, RZ, 0xc0, !PT ;  /* 0x0000000210ff7812 */ /* 0x000fc8000784c0ff */
[----:B------:R-:W-:Y:S02]  /*1460*/  PLOP3.LUT P0, PT, P0, P1, P2, 0xe0, 0x0 ;  /* 0x000000000000781c */ /* 0x000fe40000703c20 */
[----:B------:R-:W-:Y:S02]  /*1470*/  LOP3.LUT P1, RZ, R0, 0x7fffff, RZ, 0xc0, !PT ;  /* 0x007fffff00ff7812 */ /* 0x000fe4000782c0ff */
[----:B------:R-:W-:-:S04]  /*1480*/  SEL R2, RZ, 0x1, !P0 ;  /* 0x00000001ff027807 */ /* 0x000fc80004000000 */
[----:B------:R-:W-:-:S04]  /*1490*/  IADD3 R2, PT, PT, -R2, RZ, RZ ;  /* 0x000000ff02027210 */ /* 0x000fc80007ffe1ff */
[----:B------:R-:W-:Y:S02]  /*14a0*/  ISETP.GE.AND P0, PT, R2, RZ, PT ;  /* 0x000000ff0200720c */ /* 0x000fe40003f06270 */
[----:B------:R-:W-:-:S04]  /*14b0*/  IADD3 R2, PT, PT, R9, -0xfc, RZ ;  /* 0xffffff0409027810 */ /* 0x000fc80007ffe0ff */
[----:B------:R-:W-:-:S07]  /*14c0*/  SHF.R.U32.HI R5, RZ, R2, R5 ;  /* 0x00000002ff057219 */ /* 0x000fce0000011605 */
[----:B------:R-:W-:-:S04]  /*14d0*/  @!P0 IADD3 R5, PT, PT, R5, 0x1, RZ ;  /* 0x0000000105058810 */ /* 0x000fc80007ffe0ff */
[----:B------:R-:W-:-:S04]  /*14e0*/  @!P1 SHF.L.U32 R5, R5, 0x1, RZ ;  /* 0x0000000105059819 */ /* 0x000fc800000006ff */
[----:B------:R-:W-:Y:S01]  /*14f0*/  LOP3.LUT R5, R5, 0x80000000, R0, 0xf8, !PT ;  /* 0x8000000005057812 */ /* 0x000fe200078ef800 */
[----:B------:R-:W-:Y:S06]  /*1500*/  BRA `(.L_x_42) ;  /* 0x0000000000047947 */ /* 0x000fec0003800000 */
.L_x_43:
[----:B------:R0:W1:Y:S02]  /*1510*/  MUFU.RCP R5, R0 ;  /* 0x0000000000057308 */ /* 0x0000640000001000 */
.L_x_42:
[----:B------:R-:W-:Y:S05]  /*1520*/  BSYNC.RECONVERGENT B1 ;  /* 0x0000000000017941 */ /* 0x000fea0003800200 */
.L_x_40:
[----:B------:R-:W-:-:S04]  /*1530*/  MOV R9, 0x0 ;  /* 0x0000000000097802 */ /* 0x000fc80000000f00 */
[----:B01----:R-:W-:Y:S05]  /*1540*/  RET.REL.NODEC R8 `(_ZN8pygpukit3ops2nn20lstm_cell_f32_kernelEPKfS3_S3_S3_PfS4_ii) ;  /* 0xffffffe808ac7950 */ /* 0x003fea0003c3ffff */
.L_x_44:
        /* <DEDUP_REMOVED lines=11> */
.L_x_46:


//--------------------- .nv.shared.reserved.0     --------------------------
	.section	.nv.shared.reserved.0,"aw",@nobits
	.weak		__nv_reservedSMEM_offset_0_alias
	.size		__nv_reservedSMEM_offset_0_alias, 0, 64
	.other		__nv_reservedSMEM_offset_0_alias,@"STO_CUDA_RESERVED_SHARED STV_DEFAULT"
__nv_reservedSMEM_offset_0_alias:
	.zero		0
	.zero		64


//--------------------- .nv.constant0._ZN8pygpukit3ops2nn36lstm_concat_bidirectional_f32_kernelEPKfS3_Pfiii --------------------------
	.section	.nv.constant0._ZN8pygpukit3ops2nn36lstm_concat_bidirectional_f32_kernelEPKfS3_Pfiii,"a",@progbits
	.sectionflags	@""
	.align	4
.nv.constant0._ZN8pygpukit3ops2nn36lstm_concat_bidirectional_f32_kernelEPKfS3_Pfiii:
	.zero		932


//--------------------- .nv.constant0._ZN8pygpukit3ops2nn30lstm_copy_to_output_f32_kernelEPKfPfiiii --------------------------
	.section	.nv.constant0._ZN8pygpukit3ops2nn30lstm_copy_to_output_f32_kernelEPKfPfiiii,"a",@progbits
	.sectionflags	@""
	.align	4
.nv.constant0._ZN8pygpukit3ops2nn30lstm_copy_to_output_f32_kernelEPKfPfiiii:
	.zero		928


//--------------------- .nv.constant0._ZN8pygpukit3ops2nn15copy_f32_kernelEPKfPfi --------------------------
	.section	.nv.constant0._ZN8pygpukit3ops2nn15copy_f32_kernelEPKfPfi,"a",@progbits
	.sectionflags	@""
	.align	4
.nv.constant0._ZN8pygpukit3ops2nn15copy_f32_kernelEPKfPfi:
	.zero		916


//--------------------- .nv.constant0._ZN8pygpukit3ops2nn20zero_init_f32_kernelEPfi --------------------------
	.section	.nv.constant0._ZN8pygpukit3ops2nn20zero_init_f32_kernelEPfi,"a",@progbits
	.sectionflags	@""
	.align	4
.nv.constant0._ZN8pygpukit3ops2nn20zero_init_f32_kernelEPfi:
	.zero		908


//--------------------- .nv.constant0._ZN8pygpukit3ops2nn20lstm_step_f32_kernelEPKfS3_S3_S3_PfS4_ii --------------------------
	.section	.nv.constant0._ZN8pygpukit3ops2nn20lstm_step_f32_kernelEPKfS3_S3_S3_PfS4_ii,"a",@progbits
	.sectionflags	@""
	.align	4
.nv.constant0._ZN8pygpukit3ops2nn20lstm_step_f32_kernelEPKfS3_S3_S3_PfS4_ii:
	.zero		952


//--------------------- .nv.constant0._ZN8pygpukit3ops2nn32lstm_precompute_gates_f32_kernelEPKfS3_S3_S3_Pfiiii --------------------------
	.section	.nv.constant0._ZN8pygpukit3ops2nn32lstm_precompute_gates_f32_kernelEPKfS3_S3_S3_Pfiiii,"a",@progbits
	.sectionflags	@""
	.align	4
.nv.constant0._ZN8pygpukit3ops2nn32lstm_precompute_gates_f32_kernelEPKfS3_S3_S3_Pfiiii:
	.zero		952


//--------------------- .nv.constant0._ZN8pygpukit3ops2nn20lstm_cell_f32_kernelEPKfS3_S3_S3_PfS4_ii --------------------------
	.section	.nv.constant0._ZN8pygpukit3ops2nn20lstm_cell_f32_kernelEPKfS3_S3_S3_PfS4_ii,"a",@progbits
	.sectionflags	@""
	.align	4
.nv.constant0._ZN8pygpukit3ops2nn20lstm_cell_f32_kernelEPKfS3_S3_S3_PfS4_ii:
	.zero		952


//--------------------- SYMBOLS --------------------------

	.type		.nv.reservedSmem.offset0,@object
	.size		.nv.reservedSmem.offset0,0x4
